	.target	sm_90a

	.elftype	@"ET_EXEC"


//--------------------- .note.nv.tkinfo           --------------------------
	.section	.note.nv.tkinfo,"",@"SHT_NOTE"
	.sectionflags	@"SHF_NOTE_NV_TKINFO"
	.tkinfo
        /*0018*/ 	.word	0x00000002
        /*0030*/ 	.string	""
        /*0030*/ 	.string	"ptxas"
        /*0030*/ 	.string	"Cuda compilation tools, release 13.0, V13.0.88"
        /*0030*/ 	.string	"Build cuda_13.0.r13.0/compiler.36424714_0"
        /*0030*/ 	.string	"-arch sm_90a -m 64 "



//--------------------- .note.nv.cuinfo           --------------------------
	.section	.note.nv.cuinfo,"",@"SHT_NOTE"
	.sectionflags	@"SHF_NOTE_NV_CUINFO"
        /*0018*/ 	.short	0x0002
        /*001a*/ 	.short	0x005a
        /*001c*/ 	.short	0x0082
	.zero		2


//--------------------- .nv.info                  --------------------------
	.section	.nv.info,"",@"SHT_CUDA_INFO"
	.align	4


	//----- nvinfo : EIATTR_REGCOUNT
	.align		4
        /*0000*/ 	.byte	0x04, 0x2f
        /*0002*/ 	.short	(.L_15 - .L_14)
	.align		4
.L_14:
        /*0004*/ 	.word	index@(_ZN7cutlass13device_kernelINS_4gemm6kernel13GemmUniversalIN4cute5tupleIJiiiiEEENS1_10collective13CollectiveMmaINS1_34MainloopSm90TmaGmmaWarpSpecializedILi5ENS5_IJNS4_1CILi4EEENSA_ILi1EEESC_EEENS1_32KernelTmaWarpSpecializedPingpongEEENS5_IJNSA_ILi64EEENSA_ILi256EEENSA_ILi32EEEEEEfNS5_IJlSC_lEEEfSK_NS4_8TiledMMAINS4_8MMA_AtomIJNS4_4SM904GMMA30MMA_64x256x8_F32TF32TF32_SS_TNILNSO_7ScaleInE1ELSQ_1EEEEEENS4_6LayoutINS5_IJSC_SC_SC_EEENS5_IJNSA_ILi0EEESV_SV_EEEEENS5_IJNS4_10UnderscoreESY_SY_EEEEENS4_13SM90_TMA_LOADENS4_14ComposedLayoutINS4_7SwizzleILi3ELi4ELi3EEENS4_18smem_ptr_flag_bitsILi32EEENST_INS5_IJNSA_ILi8EEESI_EEENS5_IJSI_SC_EEEEEEEvNS4_8identityENS4_23SM90_TMA_LOAD_MULTICASTES1B_vS1C_EENS_8epilogue10collective6detail29Sm90TmaWarpSpecializedAdapterINS1G_15DefaultEpilogueIfSK_SK_NS1F_6thread17LinearCombinationIfLi1EffLNS1K_9ScaleType4KindE0ELNS_15FloatRoundStyleE2EfEENS1_15EpilogueDefaultEEEEEvvEEEEvNT_6ParamsE)
        /*0008*/ 	.word	0x000000a8


	//----- nvinfo : EIATTR_FRAME_SIZE
	.align		4
.L_15:
        /*000c*/ 	.byte	0x04, 0x11
        /*000e*/ 	.short	(.L_17 - .L_16)
	.align		4
.L_16:
        /*0010*/ 	.word	index@(_ZN7cutlass13device_kernelINS_4gemm6kernel13GemmUniversalIN4cute5tupleIJiiiiEEENS1_10collective13CollectiveMmaINS1_34MainloopSm90TmaGmmaWarpSpecializedILi5ENS5_IJNS4_1CILi4EEENSA_ILi1EEESC_EEENS1_32KernelTmaWarpSpecializedPingpongEEENS5_IJNSA_ILi64EEENSA_ILi256EEENSA_ILi32EEEEEEfNS5_IJlSC_lEEEfSK_NS4_8TiledMMAINS4_8MMA_AtomIJNS4_4SM904GMMA30MMA_64x256x8_F32TF32TF32_SS_TNILNSO_7ScaleInE1ELSQ_1EEEEEENS4_6LayoutINS5_IJSC_SC_SC_EEENS5_IJNSA_ILi0EEESV_SV_EEEEENS5_IJNS4_10UnderscoreESY_SY_EEEEENS4_13SM90_TMA_LOADENS4_14ComposedLayoutINS4_7SwizzleILi3ELi4ELi3EEENS4_18smem_ptr_flag_bitsILi32EEENST_INS5_IJNSA_ILi8EEESI_EEENS5_IJSI_SC_EEEEEEEvNS4_8identityENS4_23SM90_TMA_LOAD_MULTICASTES1B_vS1C_EENS_8epilogue10collective6detail29Sm90TmaWarpSpecializedAdapterINS1G_15DefaultEpilogueIfSK_SK_NS1F_6thread17LinearCombinationIfLi1EffLNS1K_9ScaleType4KindE0ELNS_15FloatRoundStyleE2EfEENS1_15EpilogueDefaultEEEEEvvEEEEvNT_6ParamsE)
        /*0014*/ 	.word	0x00000008


	//----- nvinfo : EIATTR_MIN_STACK_SIZE
	.align		4
.L_17:
        /*0018*/ 	.byte	0x04, 0x12
        /*001a*/ 	.short	(.L_19 - .L_18)
	.align		4
.L_18:
        /*001c*/ 	.word	index@(_ZN7cutlass13device_kernelINS_4gemm6kernel13GemmUniversalIN4cute5tupleIJiiiiEEENS1_10collective13CollectiveMmaINS1_34MainloopSm90TmaGmmaWarpSpecializedILi5ENS5_IJNS4_1CILi4EEENSA_ILi1EEESC_EEENS1_32KernelTmaWarpSpecializedPingpongEEENS5_IJNSA_ILi64EEENSA_ILi256EEENSA_ILi32EEEEEEfNS5_IJlSC_lEEEfSK_NS4_8TiledMMAINS4_8MMA_AtomIJNS4_4SM904GMMA30MMA_64x256x8_F32TF32TF32_SS_TNILNSO_7ScaleInE1ELSQ_1EEEEEENS4_6LayoutINS5_IJSC_SC_SC_EEENS5_IJNSA_ILi0EEESV_SV_EEEEENS5_IJNS4_10UnderscoreESY_SY_EEEEENS4_13SM90_TMA_LOADENS4_14ComposedLayoutINS4_7SwizzleILi3ELi4ELi3EEENS4_18smem_ptr_flag_bitsILi32EEENST_INS5_IJNSA_ILi8EEESI_EEENS5_IJSI_SC_EEEEEEEvNS4_8identityENS4_23SM90_TMA_LOAD_MULTICASTES1B_vS1C_EENS_8epilogue10collective6detail29Sm90TmaWarpSpecializedAdapterINS1G_15DefaultEpilogueIfSK_SK_NS1F_6thread17LinearCombinationIfLi1EffLNS1K_9ScaleType4KindE0ELNS_15FloatRoundStyleE2EfEENS1_15EpilogueDefaultEEEEEvvEEEEvNT_6ParamsE)
        /*0020*/ 	.word	0x00000008
.L_19:


//--------------------- .nv.compat                --------------------------
	.section	.nv.compat,"",@"SHT_CUDA_COMPAT_INFO"
	.align	4
        /*0000*/ 	.byte	0x02, 0x09, 0x01, 0x00, 0x02, 0x02, 0x04, 0x00, 0x02, 0x05, 0x05, 0x00, 0x03, 0x07, 0x01, 0x01
        /*0010*/ 	.byte	0x02, 0x03, 0x01, 0x00, 0x02, 0x06, 0x01, 0x00, 0x04, 0x0b, 0x08, 0x00, 0x00, 0x00, 0x00, 0x00
        /*0020*/ 	.byte	0x00, 0x00, 0x00, 0x00


//--------------------- .nv.info._ZN7cutlass13device_kernelINS_4gemm6kernel13GemmUniversalIN4cute5tupleIJiiiiEEENS1_10collective13CollectiveMmaINS1_34MainloopSm90TmaGmmaWarpSpecializedILi5ENS5_IJNS4_1CILi4EEENSA_ILi1EEESC_EEENS1_32KernelTmaWarpSpecializedPingpongEEENS5_IJNSA_ILi64EEENSA_ILi256EEENSA_ILi32EEEEEEfNS5_IJlSC_lEEEfSK_NS4_8TiledMMAINS4_8MMA_AtomIJNS4_4SM904GMMA30MMA_64x256x8_F32TF32TF32_SS_TNILNSO_7ScaleInE1ELSQ_1EEEEEENS4_6LayoutINS5_IJSC_SC_SC_EEENS5_IJNSA_ILi0EEESV_SV_EEEEENS5_IJNS4_10UnderscoreESY_SY_EEEEENS4_13SM90_TMA_LOADENS4_14ComposedLayoutINS4_7SwizzleILi3ELi4ELi3EEENS4_18smem_ptr_flag_bitsILi32EEENST_INS5_IJNSA_ILi8EEESI_EEENS5_IJSI_SC_EEEEEEEvNS4_8identityENS4_23SM90_TMA_LOAD_MULTICASTES1B_vS1C_EENS_8epilogue10collective6detail29Sm90TmaWarpSpecializedAdapterINS1G_15DefaultEpilogueIfSK_SK_NS1F_6thread17LinearCombinationIfLi1EffLNS1K_9ScaleType4KindE0ELNS_15FloatRoundStyleE2EfEENS1_15EpilogueDefaultEEEEEvvEEEEvNT_6ParamsE --------------------------
	.section	.nv.info._ZN7cutlass13device_kernelINS_4gemm6kernel13GemmUniversalIN4cute5tupleIJiiiiEEENS1_10collective13CollectiveMmaINS1_34MainloopSm90TmaGmmaWarpSpecializedILi5ENS5_IJNS4_1CILi4EEENSA_ILi1EEESC_EEENS1_32KernelTmaWarpSpecializedPingpongEEENS5_IJNSA_ILi64EEENSA_ILi256EEENSA_ILi32EEEEEEfNS5_IJlSC_lEEEfSK_NS4_8TiledMMAINS4_8MMA_AtomIJNS4_4SM904GMMA30MMA_64x256x8_F32TF32TF32_SS_TNILNSO_7ScaleInE1ELSQ_1EEEEEENS4_6LayoutINS5_IJSC_SC_SC_EEENS5_IJNSA_ILi0EEESV_SV_EEEEENS5_IJNS4_10UnderscoreESY_SY_EEEEENS4_13SM90_TMA_LOADENS4_14ComposedLayoutINS4_7SwizzleILi3ELi4ELi3EEENS4_18smem_ptr_flag_bitsILi32EEENST_INS5_IJNSA_ILi8EEESI_EEENS5_IJSI_SC_EEEEEEEvNS4_8identityENS4_23SM90_TMA_LOAD_MULTICASTES1B_vS1C_EENS_8epilogue10collective6detail29Sm90TmaWarpSpecializedAdapterINS1G_15DefaultEpilogueIfSK_SK_NS1F_6thread17LinearCombinationIfLi1EffLNS1K_9ScaleType4KindE0ELNS_15FloatRoundStyleE2EfEENS1_15EpilogueDefaultEEEEEvvEEEEvNT_6ParamsE,"",@"SHT_CUDA_INFO"
	.sectionflags	@""
	.align	4


	//----- nvinfo : EIATTR_CUDA_API_VERSION
	.align		4
        /*0000*/ 	.byte	0x04, 0x37
        /*0002*/ 	.short	(.L_21 - .L_20)
.L_20:
        /*0004*/ 	.word	0x00000082


	//----- nvinfo : EIATTR_KPARAM_INFO
	.align		4
.L_21:
        /*0008*/ 	.byte	0x04, 0x17
        /*000a*/ 	.short	(.L_23 - .L_22)
.L_22:
        /*000c*/ 	.word	0x00000000
        /*0010*/ 	.short	0x0000
        /*0012*/ 	.short	0x0070
        /*0014*/ 	.byte	0x00, 0xf0, 0x01, 0x10


	//----- nvinfo : EIATTR_SPARSE_MMA_MASK
	.align		4
.L_23:
        /*0018*/ 	.byte	0x03, 0x50
        /*001a*/ 	.short	0x0000


	//----- nvinfo : EIATTR_MAXREG_COUNT
	.align		4
        /*001c*/ 	.byte	0x03, 0x1b
        /*001e*/ 	.short	0x00a8


	//----- nvinfo : EIATTR_NUM_BARRIERS
	.align		4
        /*0020*/ 	.byte	0x02, 0x4c
        /*0022*/ 	.byte	0x01
	.zero		1


	//----- nvinfo : EIATTR_EXTERNS
	.align		4
        /*0024*/ 	.byte	0x04, 0x0f
        /*0026*/ 	.short	(.L_25 - .L_24)


	//   ....[0]....
	.align		4
.L_24:
        /*0028*/ 	.word	index@(__assertfail)


	//----- nvinfo : EIATTR_ANNOTATIONS
	.align		4
.L_25:
        /*002c*/ 	.byte	0x04, 0x55
        /*002e*/ 	.short	(.L_27 - .L_26)


	//   ....[0]....
.L_26:
        /*0030*/ 	.word	0x00000001
        /*0034*/ 	.byte	0xf0, 0x0d, 0x00, 0x00, 0x01, 0x00, 0x00, 0x00, 0x80, 0x87, 0x00, 0x00, 0x01, 0x00, 0x00, 0x00
        /*0044*/ 	.byte	0xf0, 0x93, 0x00, 0x00


	//----- nvinfo : EIATTR_MERCURY_ISA_VERSION
	.align		4
.L_27:
        /*0048*/ 	.byte	0x03, 0x5f
        /*004a*/ 	.short	0x0101


	//----- nvinfo : EIATTR_INT_WARP_WIDE_INSTR_OFFSETS
	.align		4
        /*004c*/ 	.byte	0x04, 0x31
        /*004e*/ 	.short	(.L_29 - .L_28)


	//   ....[0]....
.L_28:
        /*0050*/ 	.word	0x000005c0


	//   ....[1]....
        /*0054*/ 	.word	0x000005e0


	//   ....[2]....
        /*0058*/ 	.word	0x00000600


	//   ....[3]....
        /*005c*/ 	.word	0x000006f0


	//   ....[4]....
        /*0060*/ 	.word	0x00000710


	//   ....[5]....
        /*0064*/ 	.word	0x00000720


	//   ....[6]....
        /*0068*/ 	.word	0x000007d0


	//   ....[7]....
        /*006c*/ 	.word	0x00000820


	//   ....[8]....
        /*0070*/ 	.word	0x000020c0


	//----- nvinfo : EIATTR_COOP_GROUP_MASK_REGIDS
	.align		4
.L_29:
        /*0074*/ 	.byte	0x04, 0x29
        /*0076*/ 	.short	(.L_31 - .L_30)


	//   ....[0]....
.L_30:
        /*0078*/ 	.word	0xffffffff


	//   ....[1]....
        /*007c*/ 	.word	0xffffffff


	//   ....[2]....
        /*0080*/ 	.word	0xffffffff


	//   ....[3]....
        /*0084*/ 	.word	0xffffffff


	//   ....[4]....
        /*0088*/ 	.word	0xffffffff


	//   ....[5]....
        /*008c*/ 	.word	0xffffffff


	//   ....[6]....
        /*0090*/ 	.word	0xffffffff


	//----- nvinfo : EIATTR_COOP_GROUP_INSTR_OFFSETS
	.align		4
.L_31:
        /*0094*/ 	.byte	0x04, 0x28
        /*0096*/ 	.short	(.L_33 - .L_32)


	//   ....[0]....
.L_32:
        /*0098*/ 	.word	0x00000070


	//   ....[1]....
        /*009c*/ 	.word	0x00000080


	//   ....[2]....
        /*00a0*/ 	.word	0x00000140


	//   ....[3]....
        /*00a4*/ 	.word	0x00000350


	//   ....[4]....
        /*00a8*/ 	.word	0x00000390


	//   ....[5]....
        /*00ac*/ 	.word	0x00000740


	//   ....[6]....
        /*00b0*/ 	.word	0x00000990


	//----- nvinfo : EIATTR_REG_RECONFIG
	.align		4
.L_33:
        /*00b4*/ 	.byte	0x01, 0x54
	.zero		2


	//----- nvinfo : EIATTR_SYSCALL_OFFSETS
	.align		4
        /*00b8*/ 	.byte	0x04, 0x46
        /*00ba*/ 	.short	(.L_35 - .L_34)


	//   ....[0]....
.L_34:
        /*00bc*/ 	.word	0x00001820


	//----- nvinfo : EIATTR_MBARRIER_INSTR_OFFSETS
	.align		4
.L_35:
        /*00c0*/ 	.byte	0x04, 0x39
        /*00c2*/ 	.short	(.L_37 - .L_36)


	//   ....[0]....
.L_36:
        /*00c4*/ 	.word	0x00000280
        /*00c8*/ 	.word	0x000000ff
        /*00cc*/ 	.word	0x00000000
        /*00d0*/ 	.short	0x0100
        /*00d2*/ 	.byte	0x08
	.zero		1


	//   ....[1]....
        /*00d4*/ 	.word	0x00000290
        /*00d8*/ 	.word	0x000000ff
        /*00dc*/ 	.word	0x00000028
        /*00e0*/ 	.short	0x0100
        /*00e2*/ 	.byte	0x08
	.zero		1


	//   ....[2]....
        /*00e4*/ 	.word	0x000002a0
        /*00e8*/ 	.word	0x000000ff
        /*00ec*/ 	.word	0x00000008
        /*00f0*/ 	.short	0x0100
        /*00f2*/ 	.byte	0x08
	.zero		1


	//   ....[3]....
        /*00f4*/ 	.word	0x000002b0
        /*00f8*/ 	.word	0x000000ff
        /*00fc*/ 	.word	0x00000030
        /*0100*/ 	.short	0x0100
        /*0102*/ 	.byte	0x08
	.zero		1


	//   ....[4]....
        /*0104*/ 	.word	0x000002c0
        /*0108*/ 	.word	0x000000ff
        /*010c*/ 	.word	0x00000010
        /*0110*/ 	.short	0x0100
        /*0112*/ 	.byte	0x08
	.zero		1


	//   ....[5]....
        /*0114*/ 	.word	0x000002d0
        /*0118*/ 	.word	0x000000ff
        /*011c*/ 	.word	0x00000038
        /*0120*/ 	.short	0x0100
        /*0122*/ 	.byte	0x08
	.zero		1


	//   ....[6]....
        /*0124*/ 	.word	0x000002e0
        /*0128*/ 	.word	0x000000ff
        /*012c*/ 	.word	0x00000018
        /*0130*/ 	.short	0x0100
        /*0132*/ 	.byte	0x08
	.zero		1


	//   ....[7]....
        /*0134*/ 	.word	0x000002f0
        /*0138*/ 	.word	0x000000ff
        /*013c*/ 	.word	0x00000040
        /*0140*/ 	.short	0x0100
        /*0142*/ 	.byte	0x08
	.zero		1


	//   ....[8]....
        /*0144*/ 	.word	0x00000300
        /*0148*/ 	.word	0x000000ff
        /*014c*/ 	.word	0x00000020
        /*0150*/ 	.short	0x0100
        /*0152*/ 	.byte	0x08
	.zero		1


	//   ....[9]....
        /*0154*/ 	.word	0x00000310
        /*0158*/ 	.word	0x000000ff
        /*015c*/ 	.word	0x00000048
        /*0160*/ 	.short	0x0100
        /*0162*/ 	.byte	0x08
	.zero		1


	//   ....[10]....
        /*0164*/ 	.word	0x00000850
        /*0168*/ 	.word	0x000000ff
        /*016c*/ 	.word	0x00000080
        /*0170*/ 	.short	0x0100
        /*0172*/ 	.byte	0x08
	.zero		1


	//   ....[11]....
        /*0174*/ 	.word	0x000008e0
        /*0178*/ 	.word	0x000000ff
        /*017c*/ 	.word	0x00000088
        /*0180*/ 	.short	0x0100
        /*0182*/ 	.byte	0x08
	.zero		1


	//   ....[12]....
        /*0184*/ 	.word	0x00000910
        /*0188*/ 	.word	0x000000ff
        /*018c*/ 	.word	0x00000060
        /*0190*/ 	.short	0x0100
        /*0192*/ 	.byte	0x09
	.zero		1


	//   ....[13]....
        /*0194*/ 	.word	0x00000920
        /*0198*/ 	.word	0x000000ff
        /*019c*/ 	.word	0x00000068
        /*01a0*/ 	.short	0x0100
        /*01a2*/ 	.byte	0x09
	.zero		1


	//   ....[14]....
        /*01a4*/ 	.word	0x00000930
        /*01a8*/ 	.word	0x000000ff
        /*01ac*/ 	.word	0x00000070
        /*01b0*/ 	.short	0x0100
        /*01b2*/ 	.byte	0x09
	.zero		1


	//   ....[15]....
        /*01b4*/ 	.word	0x00000940
        /*01b8*/ 	.word	0x000000ff
        /*01bc*/ 	.word	0x00000078
        /*01c0*/ 	.short	0x0100
        /*01c2*/ 	.byte	0x09
	.zero		1


	//   ....[16]....
        /*01c4*/ 	.word	0x00001700
        /*01c8*/ 	.word	0x0000009f
        /*01cc*/ 	.word	0x00000000
        /*01d0*/ 	.short	0x010a
        /*01d2*/ 	.byte	0x2a
	.zero		1


	//   ....[17]....
        /*01d4*/ 	.word	0x000018a0
        /*01d8*/ 	.word	0x00000003
        /*01dc*/ 	.word	0x00000000
        /*01e0*/ 	.short	0x010a
        /*01e2*/ 	.byte	0x3f
	.zero		1


	//   ....[18]....
        /*01e4*/ 	.word	0x00001900
        /*01e8*/ 	.word	0x00000003
        /*01ec*/ 	.word	0x00000000
        /*01f0*/ 	.short	0x010a
        /*01f2*/ 	.byte	0x3f
	.zero		1


	//   ....[19]....
        /*01f4*/ 	.word	0x00001c90
        /*01f8*/ 	.word	0x000000ff
        /*01fc*/ 	.word	0x00000000
        /*0200*/ 	.short	0x010a
        /*0202*/ 	.byte	0x04
	.zero		1


	//   ....[20]....
        /*0204*/ 	.word	0x00001cd0
        /*0208*/ 	.word	0x000000ff
        /*020c*/ 	.word	0x00000000
        /*0210*/ 	.short	0x010a
        /*0212*/ 	.byte	0x04
	.zero		1


	//   ....[21]....
        /*0214*/ 	.word	0x00001f60
        /*0218*/ 	.word	0x00000005
        /*021c*/ 	.word	0x00000000
        /*0220*/ 	.short	0x0101
        /*0222*/ 	.byte	0x3f
	.zero		1


	//   ....[22]....
        /*0224*/ 	.word	0x00002060
        /*0228*/ 	.word	0x000000a0
        /*022c*/ 	.word	0x00000000
        /*0230*/ 	.short	0x0101
        /*0232*/ 	.byte	0x2d
	.zero		1


	//   ....[23]....
        /*0234*/ 	.word	0x00002160
        /*0238*/ 	.word	0x00000003
        /*023c*/ 	.word	0x00000000
        /*0240*/ 	.short	0x0101
        /*0242*/ 	.byte	0x3f
	.zero		1


	//   ....[24]....
        /*0244*/ 	.word	0x00002220
        /*0248*/ 	.word	0x0000009f
        /*024c*/ 	.word	0x00000010
        /*0250*/ 	.short	0x010a
        /*0252*/ 	.byte	0x2a
	.zero		1


	//   ....[25]....
        /*0254*/ 	.word	0x000087a0
        /*0258*/ 	.word	0x000000a2
        /*025c*/ 	.word	0x00000000
        /*0260*/ 	.short	0x0101
        /*0262*/ 	.byte	0x2d
	.zero		1


	//   ....[26]....
        /*0264*/ 	.word	0x00009140
        /*0268*/ 	.word	0x0000000e
        /*026c*/ 	.word	0x00000028
        /*0270*/ 	.short	0x010a
        /*0272*/ 	.byte	0x3f
	.zero		1


	//   ....[27]....
        /*0274*/ 	.word	0x00009500
        /*0278*/ 	.word	0x00000005
        /*027c*/ 	.word	0x00000088
        /*0280*/ 	.short	0x0101
        /*0282*/ 	.byte	0x3f
	.zero		1


	//   ....[28]....
        /*0284*/ 	.word	0x00009c90
        /*0288*/ 	.word	0x00000009
        /*028c*/ 	.word	0x00000000
        /*0290*/ 	.short	0x010a
        /*0292*/ 	.byte	0x3f
	.zero		1


	//   ....[29]....
        /*0294*/ 	.word	0x00009d10
        /*0298*/ 	.word	0x00000008
        /*029c*/ 	.word	0x00000000
        /*02a0*/ 	.short	0x010a
        /*02a2*/ 	.byte	0x3f
	.zero		1


	//   ....[30]....
        /*02a4*/ 	.word	0x00009da0
        /*02a8*/ 	.word	0x00000009
        /*02ac*/ 	.word	0x00000000
        /*02b0*/ 	.short	0x010a
        /*02b2*/ 	.byte	0x3f
	.zero		1


	//   ....[31]....
        /*02b4*/ 	.word	0x00009e30
        /*02b8*/ 	.word	0x00000006
        /*02bc*/ 	.word	0x00000000
        /*02c0*/ 	.short	0x010a
        /*02c2*/ 	.byte	0x3f
	.zero		1


	//   ....[32]....
        /*02c4*/ 	.word	0x00009ec0
        /*02c8*/ 	.word	0x00000003
        /*02cc*/ 	.word	0x00000000
        /*02d0*/ 	.short	0x010a
        /*02d2*/ 	.byte	0x3f
	.zero		1


	//   ....[33]....
        /*02d4*/ 	.word	0x00009f20
        /*02d8*/ 	.word	0x000000a1
        /*02dc*/ 	.word	0x00000000
        /*02e0*/ 	.short	0x010a
        /*02e2*/ 	.byte	0x3f
	.zero		1


	//   ....[34]....
        /*02e4*/ 	.word	0x00009f70
        /*02e8*/ 	.word	0x00000003
        /*02ec*/ 	.word	0x00000000
        /*02f0*/ 	.short	0x010a
        /*02f2*/ 	.byte	0x3f
	.zero		1


	//   ....[35]....
        /*02f4*/ 	.word	0x00009fd0
        /*02f8*/ 	.word	0x00000005
        /*02fc*/ 	.word	0x00000000
        /*0300*/ 	.short	0x010a
        /*0302*/ 	.byte	0x3f
	.zero		1


	//   ....[36]....
        /*0304*/ 	.word	0x0000a020
        /*0308*/ 	.word	0x000000a1
        /*030c*/ 	.word	0x00000010
        /*0310*/ 	.short	0x010a
        /*0312*/ 	.byte	0x3f
	.zero		1


	//   ....[37]....
        /*0314*/ 	.word	0x0000a0f0
        /*0318*/ 	.word	0x0000000e
        /*031c*/ 	.word	0x00000028
        /*0320*/ 	.short	0x010a
        /*0322*/ 	.byte	0x3f
	.zero		1


	//   ....[38]....
        /*0324*/ 	.word	0x0000a1c0
        /*0328*/ 	.word	0x00000009
        /*032c*/ 	.word	0x00000000
        /*0330*/ 	.short	0x010a
        /*0332*/ 	.byte	0x3f
	.zero		1


	//   ....[39]....
        /*0334*/ 	.word	0x0000a210
        /*0338*/ 	.word	0x00000008
        /*033c*/ 	.word	0x00000000
        /*0340*/ 	.short	0x010a
        /*0342*/ 	.byte	0x3f
	.zero		1


	//   ....[40]....
        /*0344*/ 	.word	0x0000a260
        /*0348*/ 	.word	0x00000009
        /*034c*/ 	.word	0x00000000
        /*0350*/ 	.short	0x010a
        /*0352*/ 	.byte	0x3f
	.zero		1


	//   ....[41]....
        /*0354*/ 	.word	0x0000a2b0
        /*0358*/ 	.word	0x00000006
        /*035c*/ 	.word	0x00000000
        /*0360*/ 	.short	0x010a
        /*0362*/ 	.byte	0x3f
	.zero		1


	//----- nvinfo : EIATTR_NUM_MBARRIERS
	.align		4
.L_37:
        /*0364*/ 	.byte	0x03, 0x38
        /*0366*/ 	.short	0x0010


	//----- nvinfo : EIATTR_EXIT_INSTR_OFFSETS
	.align		4
        /*0368*/ 	.byte	0x04, 0x1c
        /*036a*/ 	.short	(.L_39 - .L_38)


	//   ....[0]....
.L_38:
        /*036c*/ 	.word	0x00001430


	//   ....[1]....
        /*0370*/ 	.word	0x00001490


	//   ....[2]....
        /*0374*/ 	.word	0x00008e30


	//   ....[3]....
        /*0378*/ 	.word	0x00008e60


	//   ....[4]....
        /*037c*/ 	.word	0x00009f10


	//----- nvinfo : EIATTR_MAX_THREADS
	.align		4
.L_39:
        /*0380*/ 	.byte	0x04, 0x05
        /*0382*/ 	.short	(.L_41 - .L_40)
.L_40:
        /*0384*/ 	.word	0x00000180
        /*0388*/ 	.word	0x00000001
        /*038c*/ 	.word	0x00000001


	//----- nvinfo : EIATTR_CRS_STACK_SIZE
	.align		4
.L_41:
        /*0390*/ 	.byte	0x04, 0x1e
        /*0392*/ 	.short	(.L_43 - .L_42)
.L_42:
        /*0394*/ 	.word	0x00000000


	//----- nvinfo : EIATTR_CBANK_PARAM_SIZE
	.align		4
.L_43:
        /*0398*/ 	.byte	0x03, 0x19
        /*039a*/ 	.short	0x0470


	//----- nvinfo : EIATTR_PARAM_CBANK
	.align		4
        /*039c*/ 	.byte	0x04, 0x0a
        /*039e*/ 	.short	(.L_45 - .L_44)
	.align		4
.L_44:
        /*03a0*/ 	.word	index@(.nv.constant0._ZN7cutlass13device_kernelINS_4gemm6kernel13GemmUniversalIN4cute5tupleIJiiiiEEENS1_10collective13CollectiveMmaINS1_34MainloopSm90TmaGmmaWarpSpecializedILi5ENS5_IJNS4_1CILi4EEENSA_ILi1EEESC_EEENS1_32KernelTmaWarpSpecializedPingpongEEENS5_IJNSA_ILi64EEENSA_ILi256EEENSA_ILi32EEEEEEfNS5_IJlSC_lEEEfSK_NS4_8TiledMMAINS4_8MMA_AtomIJNS4_4SM904GMMA30MMA_64x256x8_F32TF32TF32_SS_TNILNSO_7ScaleInE1ELSQ_1EEEEEENS4_6LayoutINS5_IJSC_SC_SC_EEENS5_IJNSA_ILi0EEESV_SV_EEEEENS5_IJNS4_10UnderscoreESY_SY_EEEEENS4_13SM90_TMA_LOADENS4_14ComposedLayoutINS4_7SwizzleILi3ELi4ELi3EEENS4_18smem_ptr_flag_bitsILi32EEENST_INS5_IJNSA_ILi8EEESI_EEENS5_IJSI_SC_EEEEEEEvNS4_8identityENS4_23SM90_TMA_LOAD_MULTICASTES1B_vS1C_EENS_8epilogue10collective6detail29Sm90TmaWarpSpecializedAdapterINS1G_15DefaultEpilogueIfSK_SK_NS1F_6thread17LinearCombinationIfLi1EffLNS1K_9ScaleType4KindE0ELNS_15FloatRoundStyleE2EfEENS1_15EpilogueDefaultEEEEEvvEEEEvNT_6ParamsE)
        /*03a4*/ 	.short	0x0210
        /*03a6*/ 	.short	0x0470


	//----- nvinfo : EIATTR_SW_WAR
	.align		4
.L_45:
        /*03a8*/ 	.byte	0x04, 0x36
        /*03aa*/ 	.short	(.L_47 - .L_46)
.L_46:
        /*03ac*/ 	.word	0x00000008
.L_47:


//--------------------- .nv.callgraph             --------------------------
	.section	.nv.callgraph,"",@"SHT_CUDA_CALLGRAPH"
	.align	4
	.sectionentsize	8
	.align		4
        /*0000*/ 	.word	0x00000000
	.align		4
        /*0004*/ 	.word	0xffffffff
	.align		4
        /*0008*/ 	.word	index@(_ZN7cutlass13device_kernelINS_4gemm6kernel13GemmUniversalIN4cute5tupleIJiiiiEEENS1_10collective13CollectiveMmaINS1_34MainloopSm90TmaGmmaWarpSpecializedILi5ENS5_IJNS4_1CILi4EEENSA_ILi1EEESC_EEENS1_32KernelTmaWarpSpecializedPingpongEEENS5_IJNSA_ILi64EEENSA_ILi256EEENSA_ILi32EEEEEEfNS5_IJlSC_lEEEfSK_NS4_8TiledMMAINS4_8MMA_AtomIJNS4_4SM904GMMA30MMA_64x256x8_F32TF32TF32_SS_TNILNSO_7ScaleInE1ELSQ_1EEEEEENS4_6LayoutINS5_IJSC_SC_SC_EEENS5_IJNSA_ILi0EEESV_SV_EEEEENS5_IJNS4_10UnderscoreESY_SY_EEEEENS4_13SM90_TMA_LOADENS4_14ComposedLayoutINS4_7SwizzleILi3ELi4ELi3EEENS4_18smem_ptr_flag_bitsILi32EEENST_INS5_IJNSA_ILi8EEESI_EEENS5_IJSI_SC_EEEEEEEvNS4_8identityENS4_23SM90_TMA_LOAD_MULTICASTES1B_vS1C_EENS_8epilogue10collective6detail29Sm90TmaWarpSpecializedAdapterINS1G_15DefaultEpilogueIfSK_SK_NS1F_6thread17LinearCombinationIfLi1EffLNS1K_9ScaleType4KindE0ELNS_15FloatRoundStyleE2EfEENS1_15EpilogueDefaultEEEEEvvEEEEvNT_6ParamsE)
	.align		4
        /*000c*/ 	.word	index@(__assertfail)
	.align		4
        /*0010*/ 	.word	0x00000000
	.align		4
        /*0014*/ 	.word	0xfffffffe
	.align		4
        /*0018*/ 	.word	0x00000000
	.align		4
        /*001c*/ 	.word	0xfffffffd
	.align		4
        /*0020*/ 	.word	0x00000000
	.align		4
        /*0024*/ 	.word	0xfffffffc


//--------------------- .nv.constant4             --------------------------
	.section	.nv.constant4,"a",@progbits
	.align	8
	.align		8
.nv.constant4:
        /*0000*/ 	.dword	__assertfail
	.align		8
        /*0008*/ 	.dword	__unnamed_1
	.align		8
        /*0010*/ 	.dword	_ZN40_INTERNAL_04d36e3b_4_k_cu_855bba5e_251754cuda3std3__45__cpo5beginE
	.align		8
        /*0018*/ 	.dword	_ZN40_INTERNAL_04d36e3b_4_k_cu_855bba5e_251754cuda3std3__45__cpo3endE
	.align		8
        /*0020*/ 	.dword	_ZN40_INTERNAL_04d36e3b_4_k_cu_855bba5e_251754cuda3std3__45__cpo6cbeginE
	.align		8
        /*0028*/ 	.dword	_ZN40_INTERNAL_04d36e3b_4_k_cu_855bba5e_251754cuda3std3__45__cpo4cendE
	.align		8
        /*0030*/ 	.dword	_ZN40_INTERNAL_04d36e3b_4_k_cu_855bba5e_251754cuda3std3__442_GLOBAL__N__04d36e3b_4_k_cu_855bba5e_251756ignoreE
	.align		8
        /*0038*/ 	.dword	_ZN40_INTERNAL_04d36e3b_4_k_cu_855bba5e_251754cuda3std3__419piecewise_constructE
	.align		8
        /*0040*/ 	.dword	_ZN40_INTERNAL_04d36e3b_4_k_cu_855bba5e_251754cuda3std3__48in_placeE
	.align		8
        /*0048*/ 	.dword	_ZN40_INTERNAL_04d36e3b_4_k_cu_855bba5e_251754cuda3std6ranges3__45__cpo4swapE
	.align		8
        /*0050*/ 	.dword	_ZN40_INTERNAL_04d36e3b_4_k_cu_855bba5e_251754cuda3std6ranges3__45__cpo9iter_moveE
	.align		8
        /*0058*/ 	.dword	_ZN40_INTERNAL_04d36e3b_4_k_cu_855bba5e_251754cute7productE
	.align		8
        /*0060*/ 	.dword	_ZN40_INTERNAL_04d36e3b_4_k_cu_855bba5e_251754cute1_E
	.align		8
        /*0068*/ 	.dword	$str$22
	.align		8
        /*0070*/ 	.dword	$str$23


//--------------------- .text._ZN7cutlass13device_kernelINS_4gemm6kernel13GemmUniversalIN4cute5tupleIJiiiiEEENS1_10collective13CollectiveMmaINS1_34MainloopSm90TmaGmmaWarpSpecializedILi5ENS5_IJNS4_1CILi4EEENSA_ILi1EEESC_EEENS1_32KernelTmaWarpSpecializedPingpongEEENS5_IJNSA_ILi64EEENSA_ILi256EEENSA_ILi32EEEEEEfNS5_IJlSC_lEEEfSK_NS4_8TiledMMAINS4_8MMA_AtomIJNS4_4SM904GMMA30MMA_64x256x8_F32TF32TF32_SS_TNILNSO_7ScaleInE1ELSQ_1EEEEEENS4_6LayoutINS5_IJSC_SC_SC_EEENS5_IJNSA_ILi0EEESV_SV_EEEEENS5_IJNS4_10UnderscoreESY_SY_EEEEENS4_13SM90_TMA_LOADENS4_14ComposedLayoutINS4_7SwizzleILi3ELi4ELi3EEENS4_18smem_ptr_flag_bitsILi32EEENST_INS5_IJNSA_ILi8EEESI_EEENS5_IJSI_SC_EEEEEEEvNS4_8identityENS4_23SM90_TMA_LOAD_MULTICASTES1B_vS1C_EENS_8epilogue10collective6detail29Sm90TmaWarpSpecializedAdapterINS1G_15DefaultEpilogueIfSK_SK_NS1F_6thread17LinearCombinationIfLi1EffLNS1K_9ScaleType4KindE0ELNS_15FloatRoundStyleE2EfEENS1_15EpilogueDefaultEEEEEvvEEEEvNT_6ParamsE --------------------------
	.section	.text._ZN7cutlass13device_kernelINS_4gemm6kernel13GemmUniversalIN4cute5tupleIJiiiiEEENS1_10collective13CollectiveMmaINS1_34MainloopSm90TmaGmmaWarpSpecializedILi5ENS5_IJNS4_1CILi4EEENSA_ILi1EEESC_EEENS1_32KernelTmaWarpSpecializedPingpongEEENS5_IJNSA_ILi64EEENSA_ILi256EEENSA_ILi32EEEEEEfNS5_IJlSC_lEEEfSK_NS4_8TiledMMAINS4_8MMA_AtomIJNS4_4SM904GMMA30MMA_64x256x8_F32TF32TF32_SS_TNILNSO_7ScaleInE1ELSQ_1EEEEEENS4_6LayoutINS5_IJSC_SC_SC_EEENS5_IJNSA_ILi0EEESV_SV_EEEEENS5_IJNS4_10UnderscoreESY_SY_EEEEENS4_13SM90_TMA_LOADENS4_14ComposedLayoutINS4_7SwizzleILi3ELi4ELi3EEENS4_18smem_ptr_flag_bitsILi32EEENST_INS5_IJNSA_ILi8EEESI_EEENS5_IJSI_SC_EEEEEEEvNS4_8identityENS4_23SM90_TMA_LOAD_MULTICASTES1B_vS1C_EENS_8epilogue10collective6detail29Sm90TmaWarpSpecializedAdapterINS1G_15DefaultEpilogueIfSK_SK_NS1F_6thread17LinearCombinationIfLi1EffLNS1K_9ScaleType4KindE0ELNS_15FloatRoundStyleE2EfEENS1_15EpilogueDefaultEEEEEvvEEEEvNT_6ParamsE,"ax",@progbits
	.align	128
.text._ZN7cutlass13device_kernelINS_4gemm6kernel13GemmUniversalIN4cute5tupleIJiiiiEEENS1_10collective13CollectiveMmaINS1_34MainloopSm90TmaGmmaWarpSpecializedILi5ENS5_IJNS4_1CILi4EEENSA_ILi1EEESC_EEENS1_32KernelTmaWarpSpecializedPingpongEEENS5_IJNSA_ILi64EEENSA_ILi256EEENSA_ILi32EEEEEEfNS5_IJlSC_lEEEfSK_NS4_8TiledMMAINS4_8MMA_AtomIJNS4_4SM904GMMA30MMA_64x256x8_F32TF32TF32_SS_TNILNSO_7ScaleInE1ELSQ_1EEEEEENS4_6LayoutINS5_IJSC_SC_SC_EEENS5_IJNSA_ILi0EEESV_SV_EEEEENS5_IJNS4_10UnderscoreESY_SY_EEEEENS4_13SM90_TMA_LOADENS4_14ComposedLayoutINS4_7SwizzleILi3ELi4ELi3EEENS4_18smem_ptr_flag_bitsILi32EEENST_INS5_IJNSA_ILi8EEESI_EEENS5_IJSI_SC_EEEEEEEvNS4_8identityENS4_23SM90_TMA_LOAD_MULTICASTES1B_vS1C_EENS_8epilogue10collective6detail29Sm90TmaWarpSpecializedAdapterINS1G_15DefaultEpilogueIfSK_SK_NS1F_6thread17LinearCombinationIfLi1EffLNS1K_9ScaleType4KindE0ELNS_15FloatRoundStyleE2EfEENS1_15EpilogueDefaultEEEEEvvEEEEvNT_6ParamsE:
        .type           _ZN7cutlass13device_kernelINS_4gemm6kernel13GemmUniversalIN4cute5tupleIJiiiiEEENS1_10collective13CollectiveMmaINS1_34MainloopSm90TmaGmmaWarpSpecializedILi5ENS5_IJNS4_1CILi4EEENSA_ILi1EEESC_EEENS1_32KernelTmaWarpSpecializedPingpongEEENS5_IJNSA_ILi64EEENSA_ILi256EEENSA_ILi32EEEEEEfNS5_IJlSC_lEEEfSK_NS4_8TiledMMAINS4_8MMA_AtomIJNS4_4SM904GMMA30MMA_64x256x8_F32TF32TF32_SS_TNILNSO_7ScaleInE1ELSQ_1EEEEEENS4_6LayoutINS5_IJSC_SC_SC_EEENS5_IJNSA_ILi0EEESV_SV_EEEEENS5_IJNS4_10UnderscoreESY_SY_EEEEENS4_13SM90_TMA_LOADENS4_14ComposedLayoutINS4_7SwizzleILi3ELi4ELi3EEENS4_18smem_ptr_flag_bitsILi32EEENST_INS5_IJNSA_ILi8EEESI_EEENS5_IJSI_SC_EEEEEEEvNS4_8identityENS4_23SM90_TMA_LOAD_MULTICASTES1B_vS1C_EENS_8epilogue10collective6detail29Sm90TmaWarpSpecializedAdapterINS1G_15DefaultEpilogueIfSK_SK_NS1F_6thread17LinearCombinationIfLi1EffLNS1K_9ScaleType4KindE0ELNS_15FloatRoundStyleE2EfEENS1_15EpilogueDefaultEEEEEvvEEEEvNT_6ParamsE,@function
        .size           _ZN7cutlass13device_kernelINS_4gemm6kernel13GemmUniversalIN4cute5tupleIJiiiiEEENS1_10collective13CollectiveMmaINS1_34MainloopSm90TmaGmmaWarpSpecializedILi5ENS5_IJNS4_1CILi4EEENSA_ILi1EEESC_EEENS1_32KernelTmaWarpSpecializedPingpongEEENS5_IJNSA_ILi64EEENSA_ILi256EEENSA_ILi32EEEEEEfNS5_IJlSC_lEEEfSK_NS4_8TiledMMAINS4_8MMA_AtomIJNS4_4SM904GMMA30MMA_64x256x8_F32TF32TF32_SS_TNILNSO_7ScaleInE1ELSQ_1EEEEEENS4_6LayoutINS5_IJSC_SC_SC_EEENS5_IJNSA_ILi0EEESV_SV_EEEEENS5_IJNS4_10UnderscoreESY_SY_EEEEENS4_13SM90_TMA_LOADENS4_14ComposedLayoutINS4_7SwizzleILi3ELi4ELi3EEENS4_18smem_ptr_flag_bitsILi32EEENST_INS5_IJNSA_ILi8EEESI_EEENS5_IJSI_SC_EEEEEEEvNS4_8identityENS4_23SM90_TMA_LOAD_MULTICASTES1B_vS1C_EENS_8epilogue10collective6detail29Sm90TmaWarpSpecializedAdapterINS1G_15DefaultEpilogueIfSK_SK_NS1F_6thread17LinearCombinationIfLi1EffLNS1K_9ScaleType4KindE0ELNS_15FloatRoundStyleE2EfEENS1_15EpilogueDefaultEEEEEvvEEEEvNT_6ParamsE,(.L_x_331 - _ZN7cutlass13device_kernelINS_4gemm6kernel13GemmUniversalIN4cute5tupleIJiiiiEEENS1_10collective13CollectiveMmaINS1_34MainloopSm90TmaGmmaWarpSpecializedILi5ENS5_IJNS4_1CILi4EEENSA_ILi1EEESC_EEENS1_32KernelTmaWarpSpecializedPingpongEEENS5_IJNSA_ILi64EEENSA_ILi256EEENSA_ILi32EEEEEEfNS5_IJlSC_lEEEfSK_NS4_8TiledMMAINS4_8MMA_AtomIJNS4_4SM904GMMA30MMA_64x256x8_F32TF32TF32_SS_TNILNSO_7ScaleInE1ELSQ_1EEEEEENS4_6LayoutINS5_IJSC_SC_SC_EEENS5_IJNSA_ILi0EEESV_SV_EEEEENS5_IJNS4_10UnderscoreESY_SY_EEEEENS4_13SM90_TMA_LOADENS4_14ComposedLayoutINS4_7SwizzleILi3ELi4ELi3EEENS4_18smem_ptr_flag_bitsILi32EEENST_INS5_IJNSA_ILi8EEESI_EEENS5_IJSI_SC_EEEEEEEvNS4_8identityENS4_23SM90_TMA_LOAD_MULTICASTES1B_vS1C_EENS_8epilogue10collective6detail29Sm90TmaWarpSpecializedAdapterINS1G_15DefaultEpilogueIfSK_SK_NS1F_6thread17LinearCombinationIfLi1EffLNS1K_9ScaleType4KindE0ELNS_15FloatRoundStyleE2EfEENS1_15EpilogueDefaultEEEEEvvEEEEvNT_6ParamsE)
        .other          _ZN7cutlass13device_kernelINS_4gemm6kernel13GemmUniversalIN4cute5tupleIJiiiiEEENS1_10collective13CollectiveMmaINS1_34MainloopSm90TmaGmmaWarpSpecializedILi5ENS5_IJNS4_1CILi4EEENSA_ILi1EEESC_EEENS1_32KernelTmaWarpSpecializedPingpongEEENS5_IJNSA_ILi64EEENSA_ILi256EEENSA_ILi32EEEEEEfNS5_IJlSC_lEEEfSK_NS4_8TiledMMAINS4_8MMA_AtomIJNS4_4SM904GMMA30MMA_64x256x8_F32TF32TF32_SS_TNILNSO_7ScaleInE1ELSQ_1EEEEEENS4_6LayoutINS5_IJSC_SC_SC_EEENS5_IJNSA_ILi0EEESV_SV_EEEEENS5_IJNS4_10UnderscoreESY_SY_EEEEENS4_13SM90_TMA_LOADENS4_14ComposedLayoutINS4_7SwizzleILi3ELi4ELi3EEENS4_18smem_ptr_flag_bitsILi32EEENST_INS5_IJNSA_ILi8EEESI_EEENS5_IJSI_SC_EEEEEEEvNS4_8identityENS4_23SM90_TMA_LOAD_MULTICASTES1B_vS1C_EENS_8epilogue10collective6detail29Sm90TmaWarpSpecializedAdapterINS1G_15DefaultEpilogueIfSK_SK_NS1F_6thread17LinearCombinationIfLi1EffLNS1K_9ScaleType4KindE0ELNS_15FloatRoundStyleE2EfEENS1_15EpilogueDefaultEEEEEvvEEEEvNT_6ParamsE,@"STO_CUDA_ENTRY STV_DEFAULT"
_ZN7cutlass13device_kernelINS_4gemm6kernel13GemmUniversalIN4cute5tupleIJiiiiEEENS1_10collective13CollectiveMmaINS1_34MainloopSm90TmaGmmaWarpSpecializedILi5ENS5_IJNS4_1CILi4EEENSA_ILi1EEESC_EEENS1_32KernelTmaWarpSpecializedPingpongEEENS5_IJNSA_ILi64EEENSA_ILi256EEENSA_ILi32EEEEEEfNS5_IJlSC_lEEEfSK_NS4_8TiledMMAINS4_8MMA_AtomIJNS4_4SM904GMMA30MMA_64x256x8_F32TF32TF32_SS_TNILNSO_7ScaleInE1ELSQ_1EEEEEENS4_6LayoutINS5_IJSC_SC_SC_EEENS5_IJNSA_ILi0EEESV_SV_EEEEENS5_IJNS4_10UnderscoreESY_SY_EEEEENS4_13SM90_TMA_LOADENS4_14ComposedLayoutINS4_7SwizzleILi3ELi4ELi3EEENS4_18smem_ptr_flag_bitsILi32EEENST_INS5_IJNSA_ILi8EEESI_EEENS5_IJSI_SC_EEEEEEEvNS4_8identityENS4_23SM90_TMA_LOAD_MULTICASTES1B_vS1C_EENS_8epilogue10collective6detail29Sm90TmaWarpSpecializedAdapterINS1G_15DefaultEpilogueIfSK_SK_NS1F_6thread17LinearCombinationIfLi1EffLNS1K_9ScaleType4KindE0ELNS_15FloatRoundStyleE2EfEENS1_15EpilogueDefaultEEEEEvvEEEEvNT_6ParamsE:
[----:B------:R-:W0:Y:S02]  /*0000*/  LDC R1, c[0x0][0x28] ;  /* 0x00000a00ff017b82 */ /* 0x000e240000000800 */
[----:B0-----:R-:W-:Y:S01]  /*0010*/  VIADD R1, R1, 0xfffffff8 ;  /* 0xfffffff801017836 */ /* 0x001fe20000000000 */
[----:B------:R-:W0:Y:S01]  /*0020*/  S2R R4, SR_TID.X ;  /* 0x0000000000047919 */ /* 0x000e220000002100 */
[----:B------:R-:W-:Y:S01]  /*0030*/  ELECT P0, URZ, PT ;  /* 0x00000000003f782f */ /* 0x000fe20003800000 */
[----:B------:R-:W-:Y:S01]  /*0040*/  BSSY B0, `(.L_x_0) ;  /* 0x000000f000007945 */ /* 0x000fe20003800000 */
[--C-:B0-----:R-:W-:Y:S02]  /*0050*/  SHF.R.U32.HI R2, RZ, 0x5, R4.reuse ;  /* 0x00000005ff027819 */ /* 0x101fe40000011604 */
[----:B------:R-:W-:-:S03]  /*0060*/  SHF.R.U32.HI R7, RZ, 0x7, R4 ;  /* 0x00000007ff077819 */ /* 0x000fc60000011604 */
[----:B------:R-:W0:Y:S04]  /*0070*/  SHFL.IDX PT, R5, R2, RZ, 0x1f ;  /* 0x00001fff02057589 */ /* 0x000e2800000e0000 */
[----:B------:R1:W2:Y:S01]  /*0080*/  SHFL.IDX PT, R10, R7, RZ, 0x1f ;  /* 0x00001fff070a7589 */ /* 0x0002a200000e0000 */
[----:B0-----:R-:W-:-:S13]  /*0090*/  ISETP.NE.OR P0, PT, R5, RZ, !P0 ;  /* 0x000000ff0500720c */ /* 0x001fda0004705670 */
[----:B-12---:R-:W-:Y:S05]  /*00a0*/  @P0 BRA `(.L_x_1) ;  /* 0x0000000000200947 */ /* 0x006fea0003800000 */
[----:B------:R-:W-:Y:S02]  /*00b0*/  ULDC.64 UR4, c[0x0][0x198] ;  /* 0x0000660000047ab9 */ /* 0x000fe40000000a00 */
[----:B------:R-:W-:Y:S02]  /*00c0*/  UIADD3 UR6, UP0, UR4, 0xf0, URZ ;  /* 0x000000f004067890 */ /* 0x000fe4000ff1e03f */
[----:B------:R-:W-:Y:S02]  /*00d0*/  UIADD3 UR4, UP1, UR4, 0x1f0, URZ ;  /* 0x000001f004047890 */ /* 0x000fe4000ff3e03f */
[----:B------:R-:W-:Y:S02]  /*00e0*/  UIADD3.X UR7, URZ, UR5, URZ, UP0, !UPT ;  /* 0x000000053f077290 */ /* 0x000fe400087fe43f */
[----:B------:R-:W-:-:S07]  /*00f0*/  UIADD3.X UR5, URZ, UR5, URZ, UP1, !UPT ;  /* 0x000000053f057290 */ /* 0x000fce0008ffe43f */
[----:B------:R0:W-:Y:S02]  /*0100*/  UTMACCTL.PF [UR6] ;  /* 0x00000000060079b9 */ /* 0x0001e40008040000 */
[----:B------:R0:W-:Y:S02]  /*0110*/  UTMACCTL.PF [UR4] ;  /* 0x00000000040079b9 */ /* 0x0001e40008040000 */
[----:B0-----:R-:W-:Y:S01]  /*0120*/  NOP ;  /* 0x0000000000007918 */ /* 0x001fe20000000000 */
.L_x_1:
[----:B------:R-:W-:Y:S05]  /*0130*/  BSYNC B0 ;  /* 0x0000000000007941 */ /* 0x000fea0003800000 */
.L_x_0:
[----:B------:R-:W0:Y:S01]  /*0140*/  SHFL.IDX PT, R8, R2, RZ, 0x1f ;  /* 0x00001fff02087589 */ /* 0x000e2200000e0000 */
[----:B------:R-:W-:-:S04]  /*0150*/  SHF.R.S32.HI R3, RZ, 0x1f, R4 ;  /* 0x0000001fff037819 */ /* 0x000fc80000011404 */
[----:B------:R-:W-:-:S04]  /*0160*/  LEA.HI R3, R3, R4, RZ, 0x7 ;  /* 0x0000000403037211 */ /* 0x000fc800078f38ff */
[----:B------:R-:W-:-:S05]  /*0170*/  LOP3.LUT R3, R3, 0xffffff80, RZ, 0xc0, !PT ;  /* 0xffffff8003037812 */ /* 0x000fca00078ec0ff */
[----:B------:R-:W-:Y:S01]  /*0180*/  IMAD.IADD R3, R4, 0x1, -R3 ;  /* 0x0000000104037824 */ /* 0x000fe200078e0a03 */
[----:B0-----:R-:W-:-:S13]  /*0190*/  ISETP.NE.AND P0, PT, R8, RZ, PT ;  /* 0x000000ff0800720c */ /* 0x001fda0003f05270 */
[----:B------:R-:W-:Y:S05]  /*01a0*/  @P0 BRA `(.L_x_2) ;  /* 0x0000000000600947 */ /* 0x000fea0003800000 */
[----:B------:R-:W0:Y:S01]  /*01b0*/  S2UR UR8, SR_CgaCtaId ;  /* 0x00000000000879c3 */ /* 0x000e220000008800 */
[----:B------:R-:W-:Y:S01]  /*01c0*/  UMOV UR4, 0x400 ;  /* 0x0000040000047882 */ /* 0x000fe20000000000 */
[----:B------:R-:W-:Y:S01]  /*01d0*/  UMOV UR5, 0x1 ;  /* 0x0000000100057882 */ /* 0x000fe20000000000 */
[----:B------:R-:W-:Y:S01]  /*01e0*/  UMOV UR6, 0x4 ;  /* 0x0000000400067882 */ /* 0x000fe20000000000 */
[----:B------:R-:W-:Y:S01]  /*01f0*/  ELECT P0, URZ, PT ;  /* 0x00000000003f782f */ /* 0x000fe20003800000 */
[----:B------:R-:W-:-:S04]  /*0200*/  UIADD3 UR6, -UR6, 0x100000, URZ ;  /* 0x0010000006067890 */ /* 0x000fc8000fffe13f */
[----:B------:R-:W-:Y:S02]  /*0210*/  USHF.L.U32 UR7, UR6, 0xb, URZ ;  /* 0x0000000b06077899 */ /* 0x000fe4000800063f */
[----:B------:R-:W-:Y:S02]  /*0220*/  USHF.L.U32 UR6, UR6, 0x1, URZ ;  /* 0x0000000106067899 */ /* 0x000fe4000800063f */
[----:B0-----:R-:W-:Y:S02]  /*0230*/  ULEA UR8, UR8, UR4, 0x18 ;  /* 0x0000000408087291 */ /* 0x001fe4000f8ec03f */
[----:B------:R-:W-:-:S04]  /*0240*/  UIADD3 UR4, -UR5, 0x100000, URZ ;  /* 0x0010000005047890 */ /* 0x000fc8000fffe13f */
[----:B------:R-:W-:Y:S02]  /*0250*/  USHF.L.U32 UR5, UR4, 0xb, URZ ;  /* 0x0000000b04057899 */ /* 0x000fe4000800063f */
[----:B------:R-:W-:Y:S01]  /*0260*/  USHF.L.U32 UR4, UR4, 0x1, URZ ;  /* 0x0000000104047899 */ /* 0x000fe2000800063f */
[----:B------:R-:W0:Y:S11]  /*0270*/  FENCE.VIEW.ASYNC.S ;  /* 0x00000000000073c6 */ /* 0x000e360000000000 */
[----:B0-----:R0:W1:Y:S01]  /*0280*/  SYNCS.EXCH.64 URZ, [UR8], UR4 ;  /* 0x00000004083f75b2 */ /* 0x0010620008000100 */
[----:B------:R0:W2:Y:S01]  /*0290*/  SYNCS.EXCH.64 URZ, [UR8+0x28], UR6 ;  /* 0x00002806083f75b2 */ /* 0x0000a20008000100 */
[----:B------:R0:W3:Y:S01]  /*02a0*/  SYNCS.EXCH.64 URZ, [UR8+0x8], UR4 ;  /* 0x00000804083f75b2 */ /* 0x0000e20008000100 */
[----:B------:R0:W4:Y:S01]  /*02b0*/  SYNCS.EXCH.64 URZ, [UR8+0x30], UR6 ;  /* 0x00003006083f75b2 */ /* 0x0001220008000100 */
[----:B------:R0:W0:Y:S01]  /*02c0*/  SYNCS.EXCH.64 URZ, [UR8+0x10], UR4 ;  /* 0x00001004083f75b2 */ /* 0x0000220008000100 */
[----:B------:R0:W0:Y:S01]  /*02d0*/  SYNCS.EXCH.64 URZ, [UR8+0x38], UR6 ;  /* 0x00003806083f75b2 */ /* 0x0000220008000100 */
[----:B------:R0:W0:Y:S01]  /*02e0*/  SYNCS.EXCH.64 URZ, [UR8+0x18], UR4 ;  /* 0x00001804083f75b2 */ /* 0x0000220008000100 */
[----:B------:R0:W0:Y:S01]  /*02f0*/  SYNCS.EXCH.64 URZ, [UR8+0x40], UR6 ;  /* 0x00004006083f75b2 */ /* 0x0000220008000100 */
[----:B------:R0:W0:Y:S01]  /*0300*/  SYNCS.EXCH.64 URZ, [UR8+0x20], UR4 ;  /* 0x00002004083f75b2 */ /* 0x0000220008000100 */
[----:B------:R0:W0:Y:S01]  /*0310*/  SYNCS.EXCH.64 URZ, [UR8+0x48], UR6 ;  /* 0x00004806083f75b2 */ /* 0x0000220008000100 */
[----:B------:R-:W-:Y:S01]  /*0320*/  NOP ;  /* 0x0000000000007918 */ /* 0x000fe20000000000 */
.L_x_2:
[----:B------:R-:W5:Y:S01]  /*0330*/  S2UR UR12, SR_CTAID.X ;  /* 0x00000000000c79c3 */ /* 0x000f620000002500 */
[----:B------:R-:W-:Y:S01]  /*0340*/  SHF.R.S32.HI R0, RZ, 0x1f, R3 ;  /* 0x0000001fff007819 */ /* 0x000fe20000011403 */
[----:B------:R-:W1:Y:S01]  /*0350*/  SHFL.IDX PT, R15, R2, RZ, 0x1f ;  /* 0x00001fff020f7589 */ /* 0x000e6200000e0000 */
[----:B------:R-:W-:Y:S02]  /*0360*/  SHF.R.S32.HI R11, RZ, 0x1f, R8 ;  /* 0x0000001fff0b7819 */ /* 0x000fe40000011408 */
[----:B------:R-:W-:Y:S02]  /*0370*/  ELECT P0, URZ, PT ;  /* 0x00000000003f782f */ /* 0x000fe40003800000 */
[----:B------:R-:W-:Y:S01]  /*0380*/  LEA.HI R6, R0, R3, RZ, 0x3 ;  /* 0x0000000300067211 */ /* 0x000fe200078f18ff */
[----:B------:R2:W3:Y:S01]  /*0390*/  SHFL.IDX PT, R13, R2, RZ, 0x1f ;  /* 0x00001fff020d7589 */ /* 0x0004e200000e0000 */
[----:B------:R-:W-:Y:S02]  /*03a0*/  LEA.HI R11, R11, R8, RZ, 0x2 ;  /* 0x000000080b0b7211 */ /* 0x000fe400078f10ff */
[----:B------:R-:W-:-:S02]  /*03b0*/  ELECT P1, URZ, PT ;  /* 0x00000000003f782f */ /* 0x000fc40003820000 */
[--C-:B------:R-:W-:Y:S01]  /*03c0*/  SHF.R.S32.HI R9, RZ, 0x3, R6.reuse ;  /* 0x00000003ff097819 */ /* 0x100fe20000011406 */
[----:B0-----:R-:W-:Y:S01]  /*03d0*/  ULDC UR4, c[0x0][0x150] ;  /* 0x0000540000047ab9 */ /* 0x001fe20000000800 */
[----:B------:R-:W-:Y:S01]  /*03e0*/  SHF.R.S32.HI R12, RZ, 0x1f, R6 ;  /* 0x0000001fff0c7819 */ /* 0x000fe20000011406 */
[----:B------:R-:W0:Y:S01]  /*03f0*/  LDC R14, c[0x0][0x140] ;  /* 0x00005000ff0e7b82 */ /* 0x000e220000000800 */
[----:B------:R-:W4:Y:S01]  /*0400*/  S2R R6, SR_CTAID.Y ;  /* 0x0000000000067919 */ /* 0x000f220000002600 */
[----:B------:R-:W-:Y:S01]  /*0410*/  LOP3.LUT R11, R11, 0x3ffffffc, RZ, 0xc0, !PT ;  /* 0x3ffffffc0b0b7812 */ /* 0x000fe200078ec0ff */
[----:B------:R-:W-:Y:S01]  /*0420*/  UMOV UR11, 0x80 ;  /* 0x00000080000b7882 */ /* 0x000fe20000000000 */
[----:B------:R-:W-:Y:S01]  /*0430*/  LEA.HI R12, R12, R9, RZ, 0x2 ;  /* 0x000000090c0c7211 */ /* 0x000fe200078f10ff */
[----:B------:R-:W-:Y:S01]  /*0440*/  NOP ;  /* 0x0000000000007918 */ /* 0x000fe20000000000 */
[----:B--2---:R-:W-:Y:S01]  /*0450*/  SHF.R.S32.HI R2, RZ, 0x1f, R5 ;  /* 0x0000001fff027819 */ /* 0x004fe20000011405 */
[----:B------:R-:W-:Y:S01]  /*0460*/  IMAD.IADD R11, R8, 0x1, -R11 ;  /* 0x00000001080b7824 */ /* 0x000fe200078e0a0b */
[----:B------:R-:W-:Y:S01]  /*0470*/  LOP3.LUT R12, R12, 0xfffffffc, RZ, 0xc0, !PT ;  /* 0xfffffffc0c0c7812 */ /* 0x000fe200078ec0ff */
[----:B------:R-:W2:Y:S01]  /*0480*/  LDC R25, c[0x0][0x148] ;  /* 0x00005200ff197b82 */ /* 0x000ea20000000800 */
[----:B------:R-:W-:Y:S01]  /*0490*/  LEA.HI R2, R2, R5, RZ, 0x2 ;  /* 0x0000000502027211 */ /* 0x000fe200078f10ff */
[----:B------:R-:W-:Y:S01]  /*04a0*/  NOP ;  /* 0x0000000000007918 */ /* 0x000fe20000000000 */
[C---:B------:R-:W-:Y:S01]  /*04b0*/  VIADD R35, R10.reuse, 0xffffffff ;  /* 0xffffffff0a237836 */ /* 0x040fe20000000000 */
[----:B------:R-:W-:Y:S01]  /*04c0*/  ISETP.NE.AND P3, PT, R10, RZ, PT ;  /* 0x000000ff0a00720c */ /* 0x000fe20003f65270 */
[----:B------:R-:W-:Y:S01]  /*04d0*/  IMAD.IADD R12, R9, 0x1, -R12 ;  /* 0x00000001090c7824 */ /* 0x000fe200078e0a0c */
[----:B-----5:R-:W-:Y:S01]  /*04e0*/  I2FP.F32.U32 R9, UR12 ;  /* 0x0000000c00097c45 */ /* 0x020fe20008201000 */
[----:B------:R-:W-:Y:S01]  /*04f0*/  IMAD.MOV.U32 R153, RZ, RZ, 0x1 ;  /* 0x00000001ff997424 */ /* 0x000fe200078e00ff */
[----:B-1----:R-:W-:Y:S01]  /*0500*/  ISETP.NE.OR P0, PT, R15, RZ, !P0 ;  /* 0x000000ff0f00720c */ /* 0x002fe20004705670 */
[----:B------:R-:W-:Y:S01]  /*0510*/  IMAD R11, R11, 0x4, R12 ;  /* 0x000000040b0b7824 */ /* 0x000fe200078e020c */
[----:B---3--:R-:W-:Y:S01]  /*0520*/  ISETP.NE.OR P1, PT, R13, RZ, !P1 ;  /* 0x000000ff0d00720c */ /* 0x008fe20004f25670 */
[----:B------:R-:W-:Y:S01]  /*0530*/  FMUL R9, R9, UR4 ;  /* 0x0000000409097c20 */ /* 0x000fe20008400000 */
[----:B------:R-:W1:Y:S01]  /*0540*/  LDC R13, c[0x0][0x144] ;  /* 0x00005100ff0d7b82 */ /* 0x000e620000000800 */
[----:B------:R-:W-:Y:S01]  /*0550*/  LOP3.LUT R2, R2, 0xfffffffc, RZ, 0xc0, !PT ;  /* 0xfffffffc02027812 */ /* 0x000fe200078ec0ff */
[----:B------:R-:W-:Y:S01]  /*0560*/  ULDC UR4, c[0x0][0x154] ;  /* 0x0000550000047ab9 */ /* 0x000fe20000000800 */
[----:B------:R-:W-:Y:S01]  /*0570*/  SHF.R.S32.HI R8, RZ, 0x1f, R11 ;  /* 0x0000001fff087819 */ /* 0x000fe2000001140b */
[----:B------:R-:W-:Y:S01]  /*0580*/  IMAD.SHL.U32 R152, R11, 0x4, RZ ;  /* 0x000000040b987824 */ /* 0x000fe200078e00ff */
[----:B------:R-:W3:Y:S01]  /*0590*/  F2I.U32.TRUNC.NTZ R9, R9 ;  /* 0x0000000900097305 */ /* 0x000ee2000020f000 */
[----:B------:R-:W-:Y:S01]  /*05a0*/  IMAD.IADD R5, R5, 0x1, -R2 ;  /* 0x0000000105057824 */ /* 0x000fe200078e0a02 */
[----:B------:R-:W-:-:S02]  /*05b0*/  LEA.HI R8, R8, R11, RZ, 0x2 ;  /* 0x0000000b08087211 */ /* 0x000fc400078f10ff */
[----:B------:R-:W-:Y:S01]  /*05c0*/  VOTEU.ALL UP2, P0 ;  /* 0x00000000003f7886 */ /* 0x000fe20000040000 */
[----:B------:R-:W-:Y:S01]  /*05d0*/  LOP3.LUT R152, R11, 0xc, R152, 0x78, !PT ;  /* 0x0000000c0b987812 */ /* 0x000fe200078e7898 */
[----:B------:R-:W-:Y:S01]  /*05e0*/  VOTEU.ALL UP3, P1 ;  /* 0x00000000003f7886 */ /* 0x000fe20000860000 */
[----:B----4-:R-:W-:Y:S01]  /*05f0*/  I2FP.F32.U32 R2, R6 ;  /* 0x0000000600027245 */ /* 0x010fe20000201000 */
[----:B------:R-:W-:Y:S01]  /*0600*/  VOTEU.ALL UP4, P1 ;  /* 0x00000000003f7886 */ /* 0x000fe20000880000 */
[----:B------:R-:W4:Y:S01]  /*0610*/  @!UP2 S2UR UR7, SR_CgaCtaId ;  /* 0x000000000007a9c3 */ /* 0x000f220000008800 */
[----:B------:R-:W-:Y:S01]  /*0620*/  LOP3.LUT R8, R8, 0xfffffffc, RZ, 0xc0, !PT ;  /* 0xfffffffc08087812 */ /* 0x000fe200078ec0ff */
[----:B------:R-:W-:Y:S01]  /*0630*/  @!UP2 UMOV UR6, 0x400 ;  /* 0x000004000006a882 */ /* 0x000fe20000000000 */
[----:B------:R-:W-:Y:S01]  /*0640*/  FMUL R2, R2, UR4 ;  /* 0x0000000402027c20 */ /* 0x000fe20008400000 */
[----:B------:R-:W-:Y:S01]  /*0650*/  UMOV UR4, 0x20 ;  /* 0x0000002000047882 */ /* 0x000fe20000000000 */
[----:B------:R-:W-:Y:S01]  /*0660*/  @!UP3 UMOV UR9, 0x400 ;  /* 0x000004000009b882 */ /* 0x000fe20000000000 */
[----:B---3--:R-:W-:Y:S01]  /*0670*/  IMAD.MOV R12, RZ, RZ, -R9 ;  /* 0x000000ffff0c7224 */ /* 0x008fe200078e0a09 */
[----:B------:R-:W-:-:S04]  /*0680*/  @!UP2 UIADD3 UR4, -UR4, 0x100000, URZ ;  /* 0x001000000404a890 */ /* 0x000fc8000fffe13f */
[----:B------:R-:W-:Y:S02]  /*0690*/  @!UP2 USHF.L.U32 UR5, UR4, 0xb, URZ ;  /* 0x0000000b0405a899 */ /* 0x000fe4000800063f */
[----:B------:R-:W-:Y:S01]  /*06a0*/  @!UP2 USHF.L.U32 UR4, UR4, 0x1, URZ ;  /* 0x000000010404a899 */ /* 0x000fe2000800063f */
[----:B------:R-:W3:Y:S01]  /*06b0*/  @!UP3 S2UR UR10, SR_CgaCtaId ;  /* 0x00000000000ab9c3 */ /* 0x000ee20000008800 */
[----:B------:R-:W-:Y:S01]  /*06c0*/  IMAD.IADD R8, R11, 0x1, -R8 ;  /* 0x000000010b087824 */ /* 0x000fe200078e0a08 */
[----:B------:R-:W5:Y:S01]  /*06d0*/  F2I.U32.TRUNC.NTZ R2, R2 ;  /* 0x0000000200027305 */ /* 0x000f62000020f000 */
[----:B-1----:R-:W-:Y:S01]  /*06e0*/  IMAD R21, R13, R12, UR12 ;  /* 0x0000000c0d157e24 */ /* 0x002fe2000f8e020c */
[----:B------:R-:W-:Y:S01]  /*06f0*/  VOTEU.ALL UP5, P1 ;  /* 0x00000000003f7886 */ /* 0x000fe200008a0000 */
[----:B0-----:R-:W-:Y:S01]  /*0700*/  ISETP.EQ.U32.AND P2, PT, R14, 0x1, PT ;  /* 0x000000010e00780c */ /* 0x001fe20003f42070 */
[----:B------:R-:W-:Y:S01]  /*0710*/  VOTEU.ALL UP0, P0 ;  /* 0x00000000003f7886 */ /* 0x000fe20000000000 */
[----:B------:R-:W-:Y:S01]  /*0720*/  VOTEU.ALL UP1, P0 ;  /* 0x00000000003f7886 */ /* 0x000fe20000020000 */
[----:B------:R-:W-:Y:S01]  /*0730*/  ISETP.NE.AND P4, PT, R8, R21, PT ;  /* 0x000000150800720c */ /* 0x000fe20003f85270 */
[----:B------:R0:W1:Y:S01]  /*0740*/  SHFL.IDX PT, R14, R7, RZ, 0x1f ;  /* 0x00001fff070e7589 */ /* 0x00006200000e0000 */
[----:B------:R-:W-:-:S02]  /*0750*/  LOP3.LUT P0, RZ, R3, 0x7, RZ, 0xc0, !PT ;  /* 0x0000000703ff7812 */ /* 0x000fc4000780c0ff */
[----:B------:R-:W-:Y:S02]  /*0760*/  ISETP.GE.U32.AND P6, PT, R35, 0x2, PT ;  /* 0x000000022300780c */ /* 0x000fe40003fc6070 */
[----:B------:R-:W-:Y:S01]  /*0770*/  ISETP.LT.U32.AND P0, PT, R152, 0x4, !P0 ;  /* 0x000000049800780c */ /* 0x000fe20004701070 */
[----:B----4-:R-:W-:Y:S01]  /*0780*/  @!UP2 ULEA UR8, UR7, UR6, 0x18 ;  /* 0x000000060708a291 */ /* 0x010fe2000f8ec03f */
[----:B-----5:R-:W-:Y:S01]  /*0790*/  IMAD.MOV R20, RZ, RZ, -R2 ;  /* 0x000000ffff147224 */ /* 0x020fe200078e0a02 */
[----:B------:R-:W-:-:S04]  /*07a0*/  @!UP3 UIADD3 UR6, -UR11, 0x100000, URZ ;  /* 0x001000000b06b890 */ /* 0x000fc8000fffe13f */
[----:B------:R-:W-:Y:S02]  /*07b0*/  @!UP3 USHF.L.U32 UR7, UR6, 0xb, URZ ;  /* 0x0000000b0607b899 */ /* 0x000fe4000800063f */
[----:B------:R-:W-:Y:S01]  /*07c0*/  @!UP3 USHF.L.U32 UR6, UR6, 0x1, URZ ;  /* 0x000000010606b899 */ /* 0x000fe2000800063f */
[----:B------:R-:W-:Y:S01]  /*07d0*/  VOTEU.ALL UP2, P1 ;  /* 0x00000000003f7886 */ /* 0x000fe20000840000 */
[----:B------:R-:W-:Y:S01]  /*07e0*/  @P4 SHF.R.S32.HI R9, RZ, 0x1f, R152 ;  /* 0x0000001fff094819 */ /* 0x000fe20000011498 */
[----:B--2---:R-:W-:Y:S01]  /*07f0*/  IMAD R2, R25, R20, R6 ;  /* 0x0000001419027224 */ /* 0x004fe200078e0206 */
[----:B---3--:R-:W-:Y:S02]  /*0800*/  @!UP3 ULEA UR9, UR10, UR9, 0x18 ;  /* 0x000000090a09b291 */ /* 0x008fe4000f8ec03f */
[----:B------:R-:W-:Y:S01]  /*0810*/  @P4 LEA.HI R9, R9, R152, RZ, 0x2 ;  /* 0x0000009809094211 */ /* 0x000fe200078f10ff */
[----:B------:R-:W-:Y:S01]  /*0820*/  VOTEU.ALL UP3, P1 ;  /* 0x00000000003f7886 */ /* 0x000fe20000860000 */
[----:B------:R-:W-:Y:S01]  /*0830*/  ISETP.NE.AND P1, PT, R5, 0x3, PT ;  /* 0x000000030500780c */ /* 0x000fe20003f25270 */
[----:B------:R-:W2:Y:S02]  /*0840*/  FENCE.VIEW.ASYNC.S ;  /* 0x00000000000073c6 */ /* 0x000ea40000000000 */
[----:B--2---:R0:W2:Y:S01]  /*0850*/  @!UP0 SYNCS.EXCH.64 URZ, [UR8+0x80], UR4 ;  /* 0x00008004083f85b2 */ /* 0x0040a20008000100 */
[----:B------:R-:W-:-:S02]  /*0860*/  @P4 SHF.R.S32.HI R9, RZ, 0x2, R9 ;  /* 0x00000002ff094819 */ /* 0x000fc40000011409 */
[----:B------:R-:W-:Y:S02]  /*0870*/  ISETP.EQ.OR P1, PT, R5, RZ, !P1 ;  /* 0x000000ff0500720c */ /* 0x000fe40004f22670 */
[----:B------:R-:W-:Y:S02]  /*0880*/  @P4 ISETP.NE.AND P5, PT, R9, R2, PT ;  /* 0x000000020900420c */ /* 0x000fe40003fa5270 */
[----:B------:R-:W-:Y:S02]  /*0890*/  ISETP.EQ.AND P1, PT, R10, RZ, P1 ;  /* 0x000000ff0a00720c */ /* 0x000fe40000f22270 */
[----:B------:R-:W-:Y:S02]  /*08a0*/  SEL R2, RZ, 0x1, !P0 ;  /* 0x00000001ff027807 */ /* 0x000fe40004000000 */
[----:B------:R-:W-:Y:S02]  /*08b0*/  @P4 SEL R153, RZ, 0x1, P5 ;  /* 0x00000001ff994807 */ /* 0x000fe40002800000 */
[----:B------:R-:W-:-:S02]  /*08c0*/  SEL R16, RZ, 0x1, !P1 ;  /* 0x00000001ff107807 */ /* 0x000fc40004800000 */
[----:B------:R-:W-:Y:S01]  /*08d0*/  LOP3.LUT R153, R153, R2, RZ, 0xc0, !PT ;  /* 0x0000000299997212 */ /* 0x000fe200078ec0ff */
[----:B------:R0:W3:Y:S01]  /*08e0*/  @!UP1 SYNCS.EXCH.64 URZ, [UR8+0x88], UR4 ;  /* 0x00008804083f95b2 */ /* 0x0000e20008000100 */
[----:B------:R-:W-:Y:S01]  /*08f0*/  NOP ;  /* 0x0000000000007918 */ /* 0x000fe20000000000 */
[----:B------:R-:W-:Y:S01]  /*0900*/  SEL R16, R16, 0x2, P6 ;  /* 0x0000000210107807 */ /* 0x000fe20003000000 */
[----:B------:R0:W4:Y:S01]  /*0910*/  @!UP2 SYNCS.EXCH.64 URZ, [UR9+0x60], UR6 ;  /* 0x00006006093fa5b2 */ /* 0x0001220008000100 */
[----:B------:R0:W0:Y:S01]  /*0920*/  @!UP3 SYNCS.EXCH.64 URZ, [UR9+0x68], UR6 ;  /* 0x00006806093fb5b2 */ /* 0x0000220008000100 */
[----:B------:R0:W0:Y:S01]  /*0930*/  @!UP4 SYNCS.EXCH.64 URZ, [UR9+0x70], UR6 ;  /* 0x00007006093fc5b2 */ /* 0x0000220008000100 */
[----:B------:R0:W0:Y:S01]  /*0940*/  @!UP5 SYNCS.EXCH.64 URZ, [UR9+0x78], UR6 ;  /* 0x00007806093fd5b2 */ /* 0x0000220008000100 */
[----:B------:R-:W-:Y:S01]  /*0950*/  NOP ;  /* 0x0000000000007918 */ /* 0x000fe20000000000 */
[----:B-12---:R-:W-:Y:S05]  /*0960*/  @!P2 BRA `(.L_x_3) ;  /* 0x000000000008a947 */ /* 0x006fea0003800000 */
[----:B0--34-:R-:W-:Y:S01]  /*0970*/  UCGABAR_ARV ;  /* 0x00000000000079c7 */ /* 0x019fe20008000000 */
[----:B------:R-:W-:Y:S05]  /*0980*/  BRA `(.L_x_4) ;  /* 0x0000000000047947 */ /* 0x000fea0003800000 */
.L_x_3:
[----:B0--34-:R-:W-:Y:S01]  /*0990*/  NOP ;  /* 0x0000000000007918 */ /* 0x019fe20000000000 */
.L_x_4:
[----:B------:R-:W-:Y:S01]  /*09a0*/  ULDC.64 UR4, c[0x0][0x598] ;  /* 0x0001660000047ab9 */ /* 0x000fe20000000a00 */
[----:B------:R-:W-:Y:S01]  /*09b0*/  ULDC.64 UR36, c[0x0][0x208] ;  /* 0x0000820000247ab9 */ /* 0x000fe20000000a00 */
[----:B------:R-:W-:-:S04]  /*09c0*/  ISETP.NE.U32.AND P0, PT, RZ, UR4, PT ;  /* 0x00000004ff007c0c */ /* 0x000fc8000bf05070 */
[----:B------:R-:W-:-:S13]  /*09d0*/  ISETP.NE.AND.EX P0, PT, RZ, UR5, PT, P0 ;  /* 0x00000005ff007c0c */ /* 0x000fda000bf05300 */
[----:B------:R-:W-:Y:S05]  /*09e0*/  @!P0 BRA `(.L_x_5) ;  /* 0x00000000001c8947 */ /* 0x000fea0003800000 */
[----:B------:R-:W0:Y:S02]  /*09f0*/  LDC.64 R8, c[0x0][0x598] ;  /* 0x00016600ff087b82 */ /* 0x000e240000000a00 */
[----:B0-----:R-:W2:Y:S02]  /*0a00*/  LDG.E.64 R8, desc[UR36][R8.64] ;  /* 0x0000002408087981 */ /* 0x001ea4000c1e1b00 */
[----:B--2---:R-:W-:-:S04]  /*0a10*/  ISETP.NE.U32.AND P0, PT, R8, RZ, PT ;  /* 0x000000ff0800720c */ /* 0x004fc80003f05070 */
[----:B------:R-:W-:-:S13]  /*0a20*/  ISETP.NE.AND.EX P0, PT, R9, RZ, PT, P0 ;  /* 0x000000ff0900720c */ /* 0x000fda0003f05300 */
[----:B------:R-:W-:Y:S05]  /*0a30*/  @!P0 BRA `(.L_x_5) ;  /* 0x0000000000088947 */ /* 0x000fea0003800000 */
[----:B------:R0:W5:Y:S01]  /*0a40*/  LD.E R154, desc[UR36][R8.64] ;  /* 0x00000024089a7980 */ /* 0x000162000c101900 */
[----:B------:R-:W-:Y:S05]  /*0a50*/  BRA `(.L_x_6) ;  /* 0x0000000000247947 */ /* 0x000fea0003800000 */
.L_x_5:
[----:B------:R-:W-:Y:S02]  /*0a60*/  ULDC.64 UR4, c[0x0][0x588] ;  /* 0x0001620000047ab9 */ /* 0x000fe40000000a00 */
[----:B------:R-:W-:-:S04]  /*0a70*/  ISETP.NE.U32.AND P0, PT, RZ, UR4, PT ;  /* 0x00000004ff007c0c */ /* 0x000fc8000bf05070 */
[----:B------:R-:W-:-:S13]  /*0a80*/  ISETP.NE.AND.EX P0, PT, RZ, UR5, PT, P0 ;  /* 0x00000005ff007c0c */ /* 0x000fda000bf05300 */
[----:B------:R-:W-:Y:S05]  /*0a90*/  @!P0 BRA `(.L_x_7) ;  /* 0x00000000000c8947 */ /* 0x000fea0003800000 */
[----:B------:R-:W0:Y:S02]  /*0aa0*/  LDC.64 R154, c[0x0][0x588] ;  /* 0x00016200ff9a7b82 */ /* 0x000e240000000a00 */
[----:B0-----:R1:W5:Y:S01]  /*0ab0*/  LDG.E R154, desc[UR36][R154.64] ;  /* 0x000000249a9a7981 */ /* 0x001362000c1e1900 */
[----:B------:R-:W-:Y:S05]  /*0ac0*/  BRA `(.L_x_6) ;  /* 0x0000000000087947 */ /* 0x000fea0003800000 */
.L_x_7:
[----:B------:R-:W-:Y:S02]  /*0ad0*/  ULDC UR4, c[0x0][0x580] ;  /* 0x0001600000047ab9 */ /* 0x000fe40000000800 */
[----:B------:R-:W-:-:S07]  /*0ae0*/  IMAD.U32 R154, RZ, RZ, UR4 ;  /* 0x00000004ff9a7e24 */ /* 0x000fce000f8e00ff */
.L_x_6:
[----:B------:R-:W-:Y:S02]  /*0af0*/  ULDC.64 UR4, c[0x0][0x5a0] ;  /* 0x0001680000047ab9 */ /* 0x000fe40000000a00 */
[----:B------:R-:W-:-:S04]  /*0b00*/  ISETP.NE.U32.AND P0, PT, RZ, UR4, PT ;  /* 0x00000004ff007c0c */ /* 0x000fc8000bf05070 */
[----:B------:R-:W-:-:S13]  /*0b10*/  ISETP.NE.AND.EX P0, PT, RZ, UR5, PT, P0 ;  /* 0x00000005ff007c0c */ /* 0x000fda000bf05300 */
[----:B------:R-:W-:Y:S05]  /*0b20*/  @!P0 BRA `(.L_x_8) ;  /* 0x00000000001c8947 */ /* 0x000fea0003800000 */
[----:B0-----:R-:W0:Y:S02]  /*0b30*/  LDC.64 R8, c[0x0][0x5a0] ;  /* 0x00016800ff087b82 */ /* 0x001e240000000a00 */
[----:B0-----:R-:W2:Y:S02]  /*0b40*/  LDG.E.64 R8, desc[UR36][R8.64] ;  /* 0x0000002408087981 */ /* 0x001ea4000c1e1b00 */
[----:B--2---:R-:W-:-:S04]  /*0b50*/  ISETP.NE.U32.AND P0, PT, R8, RZ, PT ;  /* 0x000000ff0800720c */ /* 0x004fc80003f05070 */
[----:B------:R-:W-:-:S13]  /*0b60*/  ISETP.NE.AND.EX P0, PT, R9, RZ, PT, P0 ;  /* 0x000000ff0900720c */ /* 0x000fda0003f05300 */
[----:B------:R-:W-:Y:S05]  /*0b70*/  @!P0 BRA `(.L_x_8) ;  /* 0x0000000000088947 */ /* 0x000fea0003800000 */
[----:B-1----:R0:W5:Y:S01]  /*0b80*/  LD.E R155, desc[UR36][R8.64] ;  /* 0x00000024089b7980 */ /* 0x002162000c101900 */
[----:B------:R-:W-:Y:S05]  /*0b90*/  BRA `(.L_x_9) ;  /* 0x0000000000247947 */ /* 0x000fea0003800000 */
.L_x_8:
[----:B------:R-:W-:Y:S02]  /*0ba0*/  ULDC.64 UR4, c[0x0][0x590] ;  /* 0x0001640000047ab9 */ /* 0x000fe40000000a00 */
[----:B------:R-:W-:-:S04]  /*0bb0*/  ISETP.NE.U32.AND P0, PT, RZ, UR4, PT ;  /* 0x00000004ff007c0c */ /* 0x000fc8000bf05070 */
[----:B------:R-:W-:-:S13]  /*0bc0*/  ISETP.NE.AND.EX P0, PT, RZ, UR5, PT, P0 ;  /* 0x00000005ff007c0c */ /* 0x000fda000bf05300 */
[----:B------:R-:W-:Y:S05]  /*0bd0*/  @!P0 BRA `(.L_x_10) ;  /* 0x00000000000c8947 */ /* 0x000fea0003800000 */
[----:B0-----:R-:W1:Y:S02]  /*0be0*/  LDC.64 R8, c[0x0][0x590] ;  /* 0x00016400ff087b82 */ /* 0x001e640000000a00 */
[----:B-1----:R1:W5:Y:S01]  /*0bf0*/  LDG.E R155, desc[UR36][R8.64] ;  /* 0x00000024089b7981 */ /* 0x002362000c1e1900 */
[----:B------:R-:W-:Y:S05]  /*0c00*/  BRA `(.L_x_9) ;  /* 0x0000000000087947 */ /* 0x000fea0003800000 */
.L_x_10:
[----:B------:R-:W-:Y:S02]  /*0c10*/  ULDC UR4, c[0x0][0x584] ;  /* 0x0001610000047ab9 */ /* 0x000fe40000000800 */
[----:B-1----:R-:W-:-:S07]  /*0c20*/  IMAD.U32 R155, RZ, RZ, UR4 ;  /* 0x00000004ff9b7e24 */ /* 0x002fce000f8e00ff */
.L_x_9:
[----:B------:R-:W2:Y:S01]  /*0c30*/  LDC R2, c[0x0][0x65c] ;  /* 0x00019700ff027b82 */ /* 0x000ea20000000800 */
[----:B------:R-:W-:Y:S01]  /*0c40*/  ULDC UR6, c[0x0][0x28c] ;  /* 0x0000a30000067ab9 */ /* 0x000fe20000000800 */
[----:B------:R-:W-:Y:S01]  /*0c50*/  ISETP.NE.AND P0, PT, R10, 0x2, PT ;  /* 0x000000020a00780c */ /* 0x000fe20003f05270 */
[----:B------:R-:W-:Y:S01]  /*0c60*/  UIADD3 UR6, UR6, 0x1f, URZ ;  /* 0x0000001f06067890 */ /* 0x000fe2000fffe03f */
[----:B01----:R-:W-:Y:S01]  /*0c70*/  IMAD.U32 R8, RZ, RZ, UR12 ;  /* 0x0000000cff087e24 */ /* 0x003fe2000f8e00ff */
[----:B------:R-:W-:Y:S01]  /*0c80*/  UMOV UR38, URZ ;  /* 0x0000003f00267c82 */ /* 0x000fe20008000000 */
[----:B------:R-:W-:Y:S01]  /*0c90*/  IMAD.MOV.U32 R9, RZ, RZ, RZ ;  /* 0x000000ffff097224 */ /* 0x000fe200078e00ff */
[----:B------:R-:W-:Y:S01]  /*0ca0*/  USHF.R.S32.HI UR7, URZ, 0x1f, UR6 ;  /* 0x0000001f3f077899 */ /* 0x000fe20008011406 */
[----:B------:R-:W-:Y:S01]  /*0cb0*/  UMOV UR39, URZ ;  /* 0x0000003f00277c82 */ /* 0x000fe20008000000 */
[----:B------:R-:W-:Y:S02]  /*0cc0*/  ULDC.64 UR8, c[0x0][0x650] ;  /* 0x0001940000087ab9 */ /* 0x000fe40000000a00 */
[----:B------:R-:W-:-:S04]  /*0cd0*/  ULEA.HI UR7, UR7, UR6, URZ, 0x5 ;  /* 0x0000000607077291 */ /* 0x000fc8000f8f283f */
[----:B------:R-:W-:Y:S01]  /*0ce0*/  USHF.R.S32.HI UR40, URZ, 0x5, UR7 ;  /* 0x000000053f287899 */ /* 0x000fe20008011407 */
[----:B--2---:R-:W-:-:S13]  /*0cf0*/  ISETP.NE.AND P1, PT, R2, 0x1, PT ;  /* 0x000000010200780c */ /* 0x004fda0003f25270 */
[----:B------:R-:W0:Y:S01]  /*0d00*/  @P1 LDC R19, c[0x0][0x10] ;  /* 0x00000400ff131b82 */ /* 0x000e220000000800 */
[----:B------:R-:W-:Y:S02]  /*0d10*/  @P1 IMAD.MOV.U32 R7, RZ, RZ, RZ ;  /* 0x000000ffff071224 */ /* 0x000fe400078e00ff */
[----:B------:R-:W-:-:S05]  /*0d20*/  @P1 IMAD.MOV.U32 R17, RZ, RZ, RZ ;  /* 0x000000ffff111224 */ /* 0x000fca00078e00ff */
[----:B------:R-:W1:Y:S01]  /*0d30*/  @!P1 LDC R11, c[0x0][0xc] ;  /* 0x00000300ff0b9b82 */ /* 0x000e620000000800 */
[----:B------:R-:W-:Y:S01]  /*0d40*/  ULDC UR4, c[0x0][0xc] ;  /* 0x0000030000047ab9 */ /* 0x000fe20000000800 */
[----:B------:R-:W-:Y:S02]  /*0d50*/  ULDC UR5, c[0x0][0x10] ;  /* 0x0000040000057ab9 */ /* 0x000fe40000000800 */
[----:B------:R-:W-:-:S04]  /*0d60*/  UIMAD.WIDE.U32 UR4, UR4, UR5, URZ ;  /* 0x00000005040472a5 */ /* 0x000fc8000f8e003f */
[----:B------:R-:W2:Y:S01]  /*0d70*/  LDC R2, c[0x0][0x14] ;  /* 0x00000500ff027b82 */ /* 0x000ea20000000800 */
[----:B0-----:R-:W-:-:S04]  /*0d80*/  @P1 IMAD.WIDE.U32 R18, R19, UR12, R6 ;  /* 0x0000000c13121c25 */ /* 0x001fc8000f8e0006 */
[----:B------:R-:W-:Y:S02]  /*0d90*/  @P1 IMAD.IADD R17, R19, 0x1, R17 ;  /* 0x0000000113111824 */ /* 0x000fe400078e0211 */
[----:B-1----:R-:W-:-:S04]  /*0da0*/  @!P1 IMAD.WIDE.U32 R8, R6, R11, R8 ;  /* 0x0000000b06089225 */ /* 0x002fc800078e0008 */
[----:B------:R-:W-:Y:S02]  /*0db0*/  @!P1 IMAD.MOV.U32 R18, RZ, RZ, R8 ;  /* 0x000000ffff129224 */ /* 0x000fe400078e0008 */
[----:B------:R-:W-:Y:S02]  /*0dc0*/  @!P1 IMAD.MOV.U32 R17, RZ, RZ, R9 ;  /* 0x000000ffff119224 */ /* 0x000fe400078e0009 */
[----:B--2---:R-:W-:-:S04]  /*0dd0*/  IMAD.WIDE.U32 R12, R2, UR4, RZ ;  /* 0x00000004020c7c25 */ /* 0x004fc8000f8e00ff */
[----:B------:R-:W-:Y:S01]  /*0de0*/  IMAD R23, R2, UR5, RZ ;  /* 0x0000000502177c24 */ /* 0x000fe2000f8e02ff */
[----:B------:R0:W-:Y:S03]  /*0df0*/  STL.64 [R1], R12 ;  /* 0x0000000c01007387 */ /* 0x0001e60000100a00 */
[----:B------:R-:W-:Y:S01]  /*0e00*/  IMAD.IADD R23, R13, 0x1, R23 ;  /* 0x000000010d177824 */ /* 0x000fe200078e0217 */
[----:B------:R-:W-:Y:S06]  /*0e10*/  @P0 BRA `(.L_x_11) ;  /* 0x0000000000200947 */ /* 0x000fec0003800000 */
[----:B------:R-:W-:Y:S01]  /*0e20*/  UISETP.GE.U32.AND UP0, UPT, UR40, 0x5, UPT ;  /* 0x000000052800788c */ /* 0x000fe2000bf06070 */
[----:B------:R-:W-:Y:S01]  /*0e30*/  IADD3 R18, P0, R18, R12, RZ ;  /* 0x0000000c12127210 */ /* 0x000fe20007f1e0ff */
[----:B------:R-:W-:Y:S01]  /*0e40*/  UIMAD.WIDE.U32 UR4, UR40, -0x33333333, URZ ;  /* 0xcccccccd280478a5 */ /* 0x000fe2000f8e003f */
[----:B------:R-:W-:-:S03]  /*0e50*/  UMOV UR39, URZ ;  /* 0x0000003f00277c82 */ /* 0x000fc60008000000 */
[----:B------:R-:W-:Y:S01]  /*0e60*/  USHF.R.U32.HI UR4, URZ, 0x2, UR5 ;  /* 0x000000023f047899 */ /* 0x000fe20008011605 */
[----:B------:R-:W-:-:S03]  /*0e70*/  IMAD.X R17, R23, 0x1, R17, P0 ;  /* 0x0000000117117824 */ /* 0x000fc600000e0611 */
[----:B------:R-:W-:Y:S02]  /*0e80*/  UIMAD UR38, UR4, -0x5, UR40 ;  /* 0xfffffffb042678a4 */ /* 0x000fe4000f8e0228 */
[----:B------:R-:W-:-:S12]  /*0e90*/  @UP0 ULOP3.LUT UR39, UR4, 0x1, URZ, 0xc0, !UPT ;  /* 0x0000000104270892 */ /* 0x000fd8000f8ec03f */
.L_x_11:
[----:B------:R-:W-:Y:S01]  /*0ea0*/  ISETP.GE.U32.AND P0, PT, R18, UR8, PT ;  /* 0x0000000812007c0c */ /* 0x000fe2000bf06070 */
[----:B------:R-:W-:Y:S01]  /*0eb0*/  IMAD.MOV.U32 R19, RZ, RZ, -0x1 ;  /* 0xffffffffff137424 */ /* 0x000fe200078e00ff */
[----:B------:R-:W-:Y:S01]  /*0ec0*/  PRMT R8, RZ, 0x7610, R8 ;  /* 0x00007610ff087816 */ /* 0x000fe20000000008 */
[----:B------:R-:W-:Y:S01]  /*0ed0*/  IMAD.MOV.U32 R22, RZ, RZ, -0x1 ;  /* 0xffffffffff167424 */ /* 0x000fe200078e00ff */
[----:B------:R-:W-:Y:S01]  /*0ee0*/  ISETP.GE.U32.AND.EX P0, PT, R17, UR9, PT, P0 ;  /* 0x0000000911007c0c */ /* 0x000fe2000bf06100 */
[----:B------:R-:W-:-:S12]  /*0ef0*/  IMAD.MOV.U32 R2, RZ, RZ, -0x1 ;  /* 0xffffffffff027424 */ /* 0x000fd800078e00ff */
[----:B------:R-:W-:Y:S05]  /*0f00*/  @P0 BRA `(.L_x_12) ;  /* 0x00000004002c0947 */ /* 0x000fea0003800000 */
[----:B------:R-:W1:Y:S01]  /*0f10*/  LDC.64 R26, c[0x0][0x628] ;  /* 0x00018a00ff1a7b82 */ /* 0x000e620000000a00 */
[----:B------:R-:W-:Y:S02]  /*0f20*/  IMAD.MOV.U32 R8, RZ, RZ, R18 ;  /* 0x000000ffff087224 */ /* 0x000fe400078e0012 */
[----:B------:R-:W-:-:S05]  /*0f30*/  IMAD.MOV.U32 R9, RZ, RZ, R17 ;  /* 0x000000ffff097224 */ /* 0x000fca00078e0011 */
[----:B------:R-:W2:Y:S08]  /*0f40*/  LDC R2, c[0x0][0x630] ;  /* 0x00018c00ff027b82 */ /* 0x000eb00000000800 */
[----:B------:R-:W3:Y:S01]  /*0f50*/  LDC.64 R28, c[0x0][0x620] ;  /* 0x00018800ff1c7b82 */ /* 0x000ee20000000a00 */
[----:B-1----:R-:W-:-:S04]  /*0f60*/  ISETP.NE.U32.AND P0, PT, R26, RZ, PT ;  /* 0x000000ff1a00720c */ /* 0x002fc80003f05070 */
[----:B------:R-:W-:-:S13]  /*0f70*/  ISETP.NE.AND.EX P0, PT, R27, RZ, PT, P0 ;  /* 0x000000ff1b00720c */ /* 0x000fda0003f05300 */
[----:B--23--:R-:W-:Y:S05]  /*0f80*/  @!P0 BRA `(.L_x_13) ;  /* 0x0000000000288947 */ /* 0x00cfea0003800000 */
[----:B0-----:R-:W0:Y:S02]  /*0f90*/  LDC R13, c[0x0][0x634] ;  /* 0x00018d00ff0d7b82 */ /* 0x001e240000000800 */
[----:B0-----:R-:W-:-:S05]  /*0fa0*/  IADD3 R13, P0, R18, R13, RZ ;  /* 0x0000000d120d7210 */ /* 0x001fca0007f1e0ff */
[----:B------:R-:W-:-:S04]  /*0fb0*/  IMAD.X R15, RZ, RZ, R17, P0 ;  /* 0x000000ffff0f7224 */ /* 0x000fc800000e0611 */
[----:B------:R-:W-:-:S04]  /*0fc0*/  IMAD.WIDE.U32 R8, R15, R26, RZ ;  /* 0x0000001a0f087225 */ /* 0x000fc800078e00ff */
[----:B------:R-:W-:-:S04]  /*0fd0*/  IMAD.WIDE.U32 R10, P0, R13, R27, R8 ;  /* 0x0000001b0d0a7225 */ /* 0x000fc80007800008 */
[----:B------:R-:W-:-:S04]  /*0fe0*/  IMAD.WIDE.U32 R8, R13, R26, RZ ;  /* 0x0000001a0d087225 */ /* 0x000fc800078e00ff */
[----:B------:R-:W-:Y:S01]  /*0ff0*/  IMAD.X R13, RZ, RZ, RZ, P0 ;  /* 0x000000ffff0d7224 */ /* 0x000fe200000e06ff */
[----:B------:R-:W-:Y:S01]  /*1000*/  IADD3 RZ, P0, R9, R10, RZ ;  /* 0x0000000a09ff7210 */ /* 0x000fe20007f1e0ff */
[----:B------:R-:W-:-:S04]  /*1010*/  IMAD.MOV.U32 R12, RZ, RZ, R11 ;  /* 0x000000ffff0c7224 */ /* 0x000fc800078e000b */
[----:B------:R-:W-:-:S08]  /*1020*/  IMAD.WIDE.U32.X R8, R15, R27, R12, P0 ;  /* 0x0000001b0f087225 */ /* 0x000fd000000e040c */
.L_x_13:
[----:B------:R-:W1:Y:S01]  /*1030*/  LDC.64 R32, c[0x0][0x640] ;  /* 0x00019000ff207b82 */ /* 0x000e620000000a00 */
[-C--:B------:R-:W-:Y:S01]  /*1040*/  SHF.R.U64 R30, R8, R2.reuse, R9 ;  /* 0x00000002081e7219 */ /* 0x080fe20000001209 */
[----:B------:R-:W-:Y:S01]  /*1050*/  IMAD.MOV.U32 R19, RZ, RZ, R17 ;  /* 0x000000ffff137224 */ /* 0x000fe200078e0011 */
[----:B------:R-:W-:Y:S01]  /*1060*/  SHF.R.U32.HI R2, RZ, R2, R9 ;  /* 0x00000002ff027219 */ /* 0x000fe20000011609 */
[----:B------:R-:W-:Y:S01]  /*1070*/  IMAD.MOV.U32 R26, RZ, RZ, 0x1 ;  /* 0x00000001ff1a7424 */ /* 0x000fe200078e00ff */
[----:B------:R-:W-:-:S03]  /*1080*/  IADD3 R11, P0, RZ, -R30, RZ ;  /* 0x8000001eff0b7210 */ /* 0x000fc60007f1e0ff */
[----:B------:R-:W2:Y:S02]  /*1090*/  LDC R10, c[0x0][0x618] ;  /* 0x00018600ff0a7b82 */ /* 0x000ea40000000800 */
[----:B------:R-:W-:-:S04]  /*10a0*/  IMAD.X R9, RZ, RZ, ~R2, P0 ;  /* 0x000000ffff097224 */ /* 0x000fc800000e0e02 */
[-C--:B------:R-:W-:Y:S02]  /*10b0*/  IMAD R2, R9, R28.reuse, RZ ;  /* 0x0000001c09027224 */ /* 0x080fe400078e02ff */
[----:B0-----:R-:W0:Y:S01]  /*10c0*/  LDC R13, c[0x0][0x608] ;  /* 0x00018200ff0d7b82 */ /* 0x001e220000000800 */
[----:B------:R-:W-:-:S04]  /*10d0*/  IMAD.WIDE.U32 R8, R11, R28, R18 ;  /* 0x0000001c0b087225 */ /* 0x000fc800078e0012 */
[----:B------:R-:W-:Y:S02]  /*10e0*/  IMAD R11, R11, R29, R2 ;  /* 0x0000001d0b0b7224 */ /* 0x000fe400078e0202 */
[----:B------:R-:W-:Y:S01]  /*10f0*/  IMAD.MOV.U32 R2, RZ, RZ, -0x1 ;  /* 0xffffffffff027424 */ /* 0x000fe200078e00ff */
[----:B------:R-:W3:Y:S01]  /*1100*/  LDC R31, c[0x0][0x658] ;  /* 0x00019600ff1f7b82 */ /* 0x000ee20000000800 */
[----:B------:R-:W-:Y:S01]  /*1110*/  IMAD.IADD R9, R9, 0x1, R11 ;  /* 0x0000000109097824 */ /* 0x000fe200078e020b */
[----:B-1----:R-:W-:-:S04]  /*1120*/  ISETP.NE.U32.AND P0, PT, R32, RZ, PT ;  /* 0x000000ff2000720c */ /* 0x002fc80003f05070 */
[----:B------:R-:W-:Y:S02]  /*1130*/  ISETP.NE.AND.EX P0, PT, R33, RZ, PT, P0 ;  /* 0x000000ff2100720c */ /* 0x000fe40003f05300 */
[----:B------:R-:W1:Y:S01]  /*1140*/  LDC R29, c[0x0][0x600] ;  /* 0x00018000ff1d7b82 */ /* 0x000e620000000800 */
[-CC-:B--2---:R-:W-:Y:S02]  /*1150*/  SHF.R.U64 R27, R8, R10.reuse, R9.reuse ;  /* 0x0000000a081b7219 */ /* 0x184fe40000001209 */
[----:B------:R-:W-:-:S05]  /*1160*/  SHF.R.U32.HI R8, RZ, R10, R9 ;  /* 0x0000000aff087219 */ /* 0x000fca0000011609 */
[----:B------:R-:W2:Y:S01]  /*1170*/  LDC R22, c[0x0][0x648] ;  /* 0x00019200ff167b82 */ /* 0x000ea20000000800 */
[-CC-:B0-----:R-:W-:Y:S02]  /*1180*/  SHF.R.U64 R34, R27, R13.reuse, R8.reuse ;  /* 0x0000000d1b227219 */ /* 0x181fe40000001208 */
[----:B------:R-:W-:-:S05]  /*1190*/  SHF.R.U32.HI R8, RZ, R13, R8 ;  /* 0x0000000dff087219 */ /* 0x000fca0000011608 */
[----:B------:R-:W0:Y:S01]  /*11a0*/  LDC R24, c[0x0][0x638] ;  /* 0x00018e00ff187b82 */ /* 0x000e220000000800 */
[-CC-:B---3--:R-:W-:Y:S02]  /*11b0*/  SHF.R.U64 R36, R34, R31.reuse, R8.reuse ;  /* 0x0000001f22247219 */ /* 0x188fe40000001208 */
[-C--:B------:R-:W-:Y:S02]  /*11c0*/  SHF.L.U32 R2, R2, R31.reuse, RZ ;  /* 0x0000001f02027219 */ /* 0x080fe400000006ff */
[----:B------:R-:W-:Y:S01]  /*11d0*/  SHF.R.U32.HI R9, RZ, R31, R8 ;  /* 0x0000001fff097219 */ /* 0x000fe20000011608 */
[----:B------:R-:W-:Y:S01]  /*11e0*/  IMAD.MOV.U32 R8, RZ, RZ, R36 ;  /* 0x000000ffff087224 */ /* 0x000fe200078e0024 */
[----:B------:R-:W-:Y:S01]  /*11f0*/  LOP3.LUT R15, RZ, R2, RZ, 0x33, !PT ;  /* 0x00000002ff0f7212 */ /* 0x000fe200078e33ff */
[----:B------:R-:W3:Y:S01]  /*1200*/  LDC R28, c[0x0][0x610] ;  /* 0x00018400ff1c7b82 */ /* 0x000ee20000000800 */
[----:B------:R-:W-:Y:S05]  /*1210*/  @!P0 BRA `(.L_x_14) ;  /* 0x0000000000288947 */ /* 0x000fea0003800000 */
[----:B------:R-:W4:Y:S02]  /*1220*/  LDC R13, c[0x0][0x64c] ;  /* 0x00019300ff0d7b82 */ /* 0x000f240000000800 */
[----:B----4-:R-:W-:-:S05]  /*1230*/  IADD3 R13, P0, R36, R13, RZ ;  /* 0x0000000d240d7210 */ /* 0x010fca0007f1e0ff */
        /* <DEDUP_REMOVED lines=8> */
.L_x_14:
[----:B--2---:R-:W-:Y:S01]  /*12c0*/  SHF.R.U64 R7, R8, R22, R9 ;  /* 0x0000001608077219 */ /* 0x004fe20000001209 */
[----:B-1----:R-:W-:Y:S01]  /*12d0*/  VIADD R8, R29, 0xffffffff ;  /* 0xffffffff1d087836 */ /* 0x002fe20000000000 */
[----:B------:R-:W-:Y:S01]  /*12e0*/  SHF.L.U32 R2, R26, R31, RZ ;  /* 0x0000001f1a027219 */ /* 0x000fe200000006ff */
[----:B------:R-:W-:Y:S01]  /*12f0*/  @P1 IMAD R21, R25, R20, R6 ;  /* 0x0000001419151224 */ /* 0x000fe200078e0206 */
[----:B------:R-:W-:Y:S01]  /*1300*/  LOP3.LUT R15, R34, R15, RZ, 0xc0, !PT ;  /* 0x0000000f220f7212 */ /* 0x000fe200078ec0ff */
[----:B------:R-:W-:Y:S01]  /*1310*/  IMAD.MOV R9, RZ, RZ, -R7 ;  /* 0x000000ffff097224 */ /* 0x000fe200078e0a07 */
[----:B------:R-:W-:-:S03]  /*1320*/  LOP3.LUT R8, R27, R8, RZ, 0xc0, !PT ;  /* 0x000000081b087212 */ /* 0x000fc600078ec0ff */
[----:B------:R-:W-:Y:S02]  /*1330*/  IMAD R6, R2, R7, R15 ;  /* 0x0000000702067224 */ /* 0x000fe400078e020f */
[----:B0-----:R-:W-:Y:S02]  /*1340*/  IMAD R2, R9, R24, R36 ;  /* 0x0000001809027224 */ /* 0x001fe400078e0224 */
[----:B---3--:R-:W-:Y:S02]  /*1350*/  IMAD R19, R6, R28, R21 ;  /* 0x0000001c06137224 */ /* 0x008fe400078e0215 */
[----:B------:R-:W-:Y:S02]  /*1360*/  IMAD R2, R2, R29, R8 ;  /* 0x0000001d02027224 */ /* 0x000fe400078e0208 */
[----:B------:R-:W-:-:S03]  /*1370*/  IMAD.MOV.U32 R6, RZ, RZ, 0x1 ;  /* 0x00000001ff067424 */ /* 0x000fc600078e00ff */
[----:B------:R-:W-:Y:S02]  /*1380*/  SEL R22, R2, R19, !P1 ;  /* 0x0000001302167207 */ /* 0x000fe40004800000 */
[----:B------:R-:W-:Y:S01]  /*1390*/  SEL R19, R19, R2, !P1 ;  /* 0x0000000213137207 */ /* 0x000fe20004800000 */
[----:B------:R-:W-:Y:S01]  /*13a0*/  IMAD.MOV.U32 R2, RZ, RZ, R30 ;  /* 0x000000ffff027224 */ /* 0x000fe200078e001e */
[----:B------:R-:W-:-:S07]  /*13b0*/  PRMT R8, R6, 0x7610, R8 ;  /* 0x0000761006087816 */ /* 0x000fce0000000008 */
.L_x_12:
[----:B------:R-:W-:Y:S05]  /*13c0*/  @!P2 BRA `(.L_x_15) ;  /* 0x00000000000ca947 */ /* 0x000fea0003800000 */
[----:B------:R-:W-:Y:S01]  /*13d0*/  UCGABAR_WAIT ;  /* 0x0000000000007dc7 */ /* 0x000fe20008000000 */
[----:B------:R-:W-:Y:S01]  /*13e0*/  CCTL.IVALL ;  /* 0x00000000ff00798f */ /* 0x000fe20002000000 */
[----:B------:R-:W-:Y:S05]  /*13f0*/  BRA `(.L_x_16) ;  /* 0x0000000000047947 */ /* 0x000fea0003800000 */
.L_x_15:
[----:B------:R-:W-:Y:S06]  /*1400*/  BAR.SYNC.DEFER_BLOCKING 0x0 ;  /* 0x0000000000007b1d */ /* 0x000fec0000010000 */
.L_x_16:
[----:B------:R-:W-:Y:S05]  /*1410*/  @!P3 BRA `(.L_x_17) ;  /* 0x000000780088b947 */ /* 0x000fea0003800000 */
[----:B------:R-:W-:-:S13]  /*1420*/  ISETP.GT.U32.AND P0, PT, R35, 0x1, PT ;  /* 0x000000012300780c */ /* 0x000fda0003f04070 */
[----:B------:R-:W-:Y:S05]  /*1430*/  @P0 EXIT ;  /* 0x000000000000094d */ /* 0x000fea0003800000 */
.L_x_18:
[----:B------:R-:W-:-:S08]  /*1440*/  NOP ;  /* 0x0000000000007918 */ /* 0x000fd00000000000 */
[----:B------:R-:W1:Y:S02]  /*1450*/  USETMAXREG.TRY_ALLOC.CTAPOOL UP0, 0xe8 ;  /* 0x000000e8000079c8 */ /* 0x000e640008000600 */
[----:B-1----:R-:W-:-:S13]  /*1460*/  PLOP3.LUT P0, PT, PT, PT, UP0, 0x80, 0x0 ;  /* 0x000000000000781c */ /* 0x002fda0003f0f008 */
[----:B------:R-:W-:Y:S05]  /*1470*/  @!P0 BRA `(.L_x_18) ;  /* 0xfffffffc00f08947 */ /* 0x000fea000383ffff */
[----:B------:R-:W-:-:S13]  /*1480*/  LOP3.LUT P0, RZ, R8, 0xff, RZ, 0xc0, !PT ;  /* 0x000000ff08ff7812 */ /* 0x000fda000780c0ff */
[----:B------:R-:W-:Y:S05]  /*1490*/  @!P0 EXIT ;  /* 0x000000000000894d */ /* 0x000fea0003800000 */
[----:B------:R-:W1:Y:S01]  /*14a0*/  S2UR UR4, SR_CgaCtaId ;  /* 0x00000000000479c3 */ /* 0x000e620000008800 */
[----:B------:R-:W-:Y:S01]  /*14b0*/  VIADD R14, R14, 0xffffffff ;  /* 0xffffffff0e0e7836 */ /* 0x000fe20000000000 */
[CC--:B------:R-:W-:Y:S01]  /*14c0*/  LEA.HI R4, R0.reuse, R3.reuse, RZ, 0x2 ;  /* 0x0000000300047211 */ /* 0x0c0fe200078f10ff */
[----:B------:R-:W-:Y:S01]  /*14d0*/  UMOV UR41, 0x400 ;  /* 0x0000040000297882 */ /* 0x000fe20000000000 */
[----:B------:R-:W-:Y:S01]  /*14e0*/  LEA.HI R0, R0, R3, RZ, 0x5 ;  /* 0x0000000300007211 */ /* 0x000fe200078f28ff */
[----:B------:R-:W-:Y:S01]  /*14f0*/  UISETP.LT.AND UP0, UPT, UR40, 0x1, UPT ;  /* 0x000000012800788c */ /* 0x000fe2000bf01270 */
[----:B------:R-:W-:Y:S01]  /*1500*/  R2UR UR42, R14 ;  /* 0x000000000e2a72ca */ /* 0x000fe200000e0000 */
[----:B------:R-:W-:Y:S01]  /*1510*/  USHF.L.U32 UR44, UR40, 0x1, URZ ;  /* 0x00000001282c7899 */ /* 0x000fe2000800063f */
[--C-:B------:R-:W-:Y:S01]  /*1520*/  SHF.R.S32.HI R156, RZ, 0x2, R4.reuse ;  /* 0x00000002ff9c7819 */ /* 0x100fe20000011404 */
[----:B------:R-:W-:Y:S01]  /*1530*/  USEL UR43, UR40, 0x1, UP0 ;  /* 0x00000001282b7887 */ /* 0x000fe20008000000 */
[----:B------:R-:W-:-:S02]  /*1540*/  SHF.R.S32.HI R5, RZ, 0x1f, R4 ;  /* 0x0000001fff057819 */ /* 0x000fc40000011404 */
[----:B------:R-:W-:Y:S01]  /*1550*/  LOP3.LUT R158, R4, 0xfffffffc, RZ, 0xc0, !PT ;  /* 0xfffffffc049e7812 */ /* 0x000fe200078ec0ff */
[----:B------:R-:W-:Y:S01]  /*1560*/  UIADD3 UR43, -UR43, UR40, URZ ;  /* 0x000000282b2b7290 */ /* 0x000fe2000fffe13f */
[----:B------:R-:W-:Y:S02]  /*1570*/  LEA.HI R5, R5, R156, RZ, 0x3 ;  /* 0x0000009c05057211 */ /* 0x000fe400078f18ff */
[----:B------:R-:W-:Y:S01]  /*1580*/  ISETP.NE.AND P0, PT, R14, RZ, PT ;  /* 0x000000ff0e00720c */ /* 0x000fe20003f05270 */
[----:B------:R-:W-:Y:S01]  /*1590*/  IMAD.IADD R158, R3, 0x1, -R158 ;  /* 0x00000001039e7824 */ /* 0x000fe200078e0a9e */
[----:B------:R-:W-:Y:S01]  /*15a0*/  LOP3.LUT R5, R5, 0xfffffff8, RZ, 0xc0, !PT ;  /* 0xfffffff805057812 */ /* 0x000fe200078ec0ff */
[----:B------:R-:W-:Y:S01]  /*15b0*/  USHF.L.U32 UR42, UR42, 0x3, URZ ;  /* 0x000000032a2a7899 */ /* 0x000fe2000800063f */
[----:B------:R-:W-:Y:S02]  /*15c0*/  LOP3.LUT R172, R16, 0x1, RZ, 0xfc, !PT ;  /* 0x0000000110ac7812 */ /* 0x000fe400078efcff */
[----:B------:R-:W-:Y:S01]  /*15d0*/  SEL R173, RZ, 0x1, P0 ;  /* 0x00000001ffad7807 */ /* 0x000fe20000000000 */
[----:B------:R-:W-:Y:S01]  /*15e0*/  IMAD.IADD R156, R156, 0x1, -R5 ;  /* 0x000000019c9c7824 */ /* 0x000fe200078e0a05 */
[----:B-1----:R-:W-:Y:S01]  /*15f0*/  ULEA UR41, UR4, UR41, 0x18 ;  /* 0x0000002904297291 */ /* 0x002fe2000f8ec03f */
[----:B------:R-:W-:Y:S01]  /*1600*/  SHF.R.S32.HI R5, RZ, 0x5, R0 ;  /* 0x00000005ff057819 */ /* 0x000fe20000011400 */
[----:B------:R-:W-:Y:S01]  /*1610*/  IMAD.U32 R160, RZ, RZ, UR42 ;  /* 0x0000002affa07e24 */ /* 0x000fe2000f8e00ff */
[----:B------:R-:W-:Y:S01]  /*1620*/  ULDC UR4, c[0x0][0x284] ;  /* 0x0000a10000047ab9 */ /* 0x000fe20000000800 */
[----:B------:R-:W-:Y:S01]  /*1630*/  UIADD3 UR45, UR41, 0x60, URZ ;  /* 0x00000060292d7890 */ /* 0x000fe2000fffe03f */
[--C-:B------:R-:W-:Y:S01]  /*1640*/  SHF.R.S32.HI R157, RZ, 0x1f, R156.reuse ;  /* 0x0000001fff9d7819 */ /* 0x100fe2000001149c */
[----:B------:R-:W-:Y:S01]  /*1650*/  IMAD R163, R5, -0x10, -R156 ;  /* 0xfffffff005a37824 */ /* 0x000fe200078e0a9c */
[----:B------:R-:W-:-:S02]  /*1660*/  LOP3.LUT R162, R160, 0x8, RZ, 0xc0, !PT ;  /* 0x00000008a0a27812 */ /* 0x000fc400078ec0ff */
[----:B------:R-:W-:Y:S01]  /*1670*/  LOP3.LUT R160, R160, 0x8, RZ, 0xc, !PT ;  /* 0x00000008a0a07812 */ /* 0x000fe200078e0cff */
[----:B------:R-:W-:Y:S01]  /*1680*/  IMAD.U32 R159, RZ, RZ, UR45 ;  /* 0x0000002dff9f7e24 */ /* 0x000fe2000f8e00ff */
[----:B------:R-:W-:Y:S01]  /*1690*/  LOP3.LUT R162, R162, 0x18, RZ, 0x3c, !PT ;  /* 0x00000018a2a27812 */ /* 0x000fe200078e3cff */
[----:B------:R-:W-:-:S04]  /*16a0*/  IMAD.WIDE R156, R5, 0x10, R156 ;  /* 0x00000010059c7825 */ /* 0x000fc800078e029c */
[----:B------:R-:W-:Y:S02]  /*16b0*/  VIADD R161, R159, UR42 ;  /* 0x0000002a9fa17c36 */ /* 0x000fe40008000000 */
[----:B------:R-:W-:-:S07]  /*16c0*/  VIADD R163, R163, UR4 ;  /* 0x00000004a3a37c36 */ /* 0x000fce0008000000 */
.L_x_294:
[----:B------:R-:W-:Y:S01]  /*16d0*/  SHF.L.U32 R0, R173, 0x1f, RZ ;  /* 0x0000001fad007819 */ /* 0x000fe200000006ff */
[----:B------:R-:W-:Y:S02]  /*16e0*/  ULDC UR4, c[0x0][0x28c] ;  /* 0x0000a30000047ab9 */ /* 0x000fe40000000800 */
[----:B------:R-:W-:Y:S01]  /*16f0*/  ISETP.LT.AND P1, PT, RZ, UR4, PT ;  /* 0x00000004ff007c0c */ /* 0x000fe2000bf21270 */
[----:B------:R-:W1:Y:S02]  /*1700*/  SYNCS.PHASECHK.TRANS64.TRYWAIT P0, [R159+UR42], R0 ;  /* 0x000000009f0075a7 */ /* 0x000e64000800016a */
[----:B-1-34-:R-:W-:Y:S10]  /*1710*/  @!P0 BRA `(.L_x_19) ;  /* 0x0000008800008947 */ /* 0x01aff40003800000 */
.L_x_317:
[----:B------:R-:W-:Y:S05]  /*1720*/  @P1 BRA `(.L_x_20) ;  /* 0x0000000000401947 */ /* 0x000fea0003800000 */
[----:B-1----:R-:W-:Y:S01]  /*1730*/  MOV R0, 0x0 ;  /* 0x0000000000007802 */ /* 0x002fe20000000f00 */
[----:B------:R-:W-:Y:S01]  /*1740*/  ULDC.64 UR4, c[0x4][0x68] ;  /* 0x01001a0000047ab9 */ /* 0x000fe20000000a00 */
[----:B------:R-:W-:Y:S01]  /*1750*/  ULDC.64 UR6, c[0x4][0x8] ;  /* 0x0100020000067ab9 */ /* 0x000fe20000000a00 */
[----:B------:R-:W-:Y:S01]  /*1760*/  IMAD.U32 R4, RZ, RZ, UR4 ;  /* 0x00000004ff047e24 */ /* 0x000fe2000f8e00ff */
[----:B------:R1:W2:Y:S01]  /*1770*/  LDC.64 R14, c[0x4][R0] ;  /* 0x01000000000e7b82 */ /* 0x0002a20000000a00 */
[----:B------:R-:W-:Y:S01]  /*1780*/  IMAD.U32 R5, RZ, RZ, UR5 ;  /* 0x00000005ff057e24 */ /* 0x000fe2000f8e00ff */
[----:B------:R-:W-:Y:S01]  /*1790*/  ULDC.64 UR4, c[0x4][0x70] ;  /* 0x01001c0000047ab9 */ /* 0x000fe20000000a00 */
[----:B------:R-:W-:Y:S02]  /*17a0*/  IMAD.U32 R10, RZ, RZ, UR6 ;  /* 0x00000006ff0a7e24 */ /* 0x000fe4000f8e00ff */
[----:B------:R-:W-:Y:S02]  /*17b0*/  IMAD.U32 R6, RZ, RZ, UR4 ;  /* 0x00000004ff067e24 */ /* 0x000fe4000f8e00ff */
[----:B------:R-:W-:-:S02]  /*17c0*/  IMAD.U32 R7, RZ, RZ, UR5 ;  /* 0x00000005ff077e24 */ /* 0x000fc4000f8e00ff */
[----:B------:R-:W-:Y:S02]  /*17d0*/  IMAD.U32 R11, RZ, RZ, UR7 ;  /* 0x00000007ff0b7e24 */ /* 0x000fe4000f8e00ff */
[----:B------:R-:W-:Y:S02]  /*17e0*/  IMAD.MOV.U32 R8, RZ, RZ, 0x1e1 ;  /* 0x000001e1ff087424 */ /* 0x000fe400078e00ff */
[----:B0-----:R-:W-:Y:S02]  /*17f0*/  IMAD.MOV.U32 R12, RZ, RZ, 0x1 ;  /* 0x00000001ff0c7424 */ /* 0x001fe400078e00ff */
[----:B-1----:R-:W-:-:S07]  /*1800*/  IMAD.MOV.U32 R13, RZ, RZ, RZ ;  /* 0x000000ffff0d7224 */ /* 0x002fce00078e00ff */
[----:B------:R-:W-:-:S07]  /*1810*/  LEPC R20, `(.L_x_20) ;  /* 0x000000001014794e */ /* 0x000fce0000000000 */
[----:B--2--5:R-:W-:Y:S05]  /*1820*/  CALL.ABS.NOINC R14 ;  /* 0x000000000e007343 */ /* 0x024fea0003c00000 */
.L_x_20:
[----:B------:R-:W-:-:S13]  /*1830*/  ISETP.NE.AND P0, PT, R172, 0x3, PT ;  /* 0x00000003ac00780c */ /* 0x000fda0003f05270 */
[----:B------:R-:W-:Y:S05]  /*1840*/  @!P0 BRA `(.L_x_21) ;  /* 0x0000000000048947 */ /* 0x000fea0003800000 */
[----:B------:R-:W-:Y:S01]  /*1850*/  BPT.TRAP 0x1 ;  /* 0x000000040000795c */ /* 0x000fe20000300000 */
.L_x_21:
[----:B------:R-:W-:Y:S02]  /*1860*/  IMAD.U32 R3, RZ, RZ, UR38 ;  /* 0x00000026ff037e24 */ /* 0x000fe4000f8e00ff */
[----:B-1----:R-:W-:-:S03]  /*1870*/  IMAD.U32 R0, RZ, RZ, UR39 ;  /* 0x00000027ff007e24 */ /* 0x002fc6000f8e00ff */
[----:B------:R-:W-:Y:S02]  /*1880*/  LEA R3, R3, UR41, 0x3 ;  /* 0x0000002903037c11 */ /* 0x000fe4000f8e18ff */
[----:B------:R-:W-:-:S04]  /*1890*/  SHF.L.U32 R0, R0, 0x1f, RZ ;  /* 0x0000001f00007819 */ /* 0x000fc800000006ff */
[----:B------:R1:W2:Y:S01]  /*18a0*/  SYNCS.PHASECHK.TRANS64.TRYWAIT P1, [R3+URZ], R0 ;  /* 0x00000000030075a7 */ /* 0x0002a2000802017f */
[----:B------:R-:W-:Y:S05]  /*18b0*/  @!P0 BRA `(.L_x_22) ;  /* 0x0000000000048947 */ /* 0x000fea0003800000 */
[----:B------:R-:W-:Y:S01]  /*18c0*/  BPT.TRAP 0x1 ;  /* 0x000000040000795c */ /* 0x000fe20000300000 */
.L_x_22:
[----:B------:R-:W-:-:S05]  /*18d0*/  IMAD.U32 R4, RZ, RZ, UR43 ;  /* 0x0000002bff047e24 */ /* 0x000fca000f8e00ff */
[----:B------:R-:W-:Y:S01]  /*18e0*/  ISETP.GE.AND P2, PT, R4, 0x1, PT ;  /* 0x000000010400780c */ /* 0x000fe20003f46270 */
[----:B--2---:R-:W-:-:S12]  /*18f0*/  @P1 BRA `(.L_x_23) ;  /* 0x0000000000081947 */ /* 0x004fd80003800000 */
[----:B------:R-:W2:Y:S02]  /*1900*/  SYNCS.PHASECHK.TRANS64.TRYWAIT P1, [R3+URZ], R0 ;  /* 0x00000000030075a7 */ /* 0x000ea4000802017f */
[----:B--2---:R-:W-:Y:S05]  /*1910*/  @!P1 BRA `(.L_x_24) ;  /* 0x0000008400949947 */ /* 0x004fea0003800000 */
.L_x_23:
[----:B------:R-:W-:Y:S05]  /*1920*/  WARPSYNC.ALL ;  /* 0x0000000000007948 */ /* 0x000fea0003800000 */
[----:B------:R-:W-:Y:S01]  /*1930*/  UIADD3 UR4, UR41, 0x180, URZ ;  /* 0x0000018029047890 */ /* 0x000fe2000fffe03f */
[----:B------:R-:W-:Y:S01]  /*1940*/  WARPGROUP.ARRIVE ;  /* 0x00000000000079c5 */ /* 0x000fe20000000000 */
[----:B------:R-:W-:Y:S02]  /*1950*/  UIADD3 UR5, UR41, 0xa180, URZ ;  /* 0x0000a18029057890 */ /* 0x000fe4000fffe03f */
[----:B------:R-:W-:Y:S02]  /*1960*/  USHF.R.U32.HI UR4, URZ, 0x4, UR4 ;  /* 0x000000043f047899 */ /* 0x000fe40008011604 */
[----:B------:R-:W-:-:S02]  /*1970*/  USHF.R.U32.HI UR5, URZ, 0x4, UR5 ;  /* 0x000000043f057899 */ /* 0x000fc40008011605 */
[----:B------:R-:W-:Y:S02]  /*1980*/  ULOP3.LUT UR4, UR4, 0x3fff, URZ, 0xc0, !UPT ;  /* 0x00003fff04047892 */ /* 0x000fe4000f8ec03f */
[----:B------:R-:W-:Y:S02]  /*1990*/  ULOP3.LUT UR5, UR5, 0x3fff, URZ, 0xc0, !UPT ;  /* 0x00003fff05057892 */ /* 0x000fe4000f8ec03f */
[----:B------:R-:W-:Y:S02]  /*19a0*/  ULOP3.LUT UR8, UR4, 0x10000, URZ, 0xfc, !UPT ;  /* 0x0001000004087892 */ /* 0x000fe4000f8efc3f */
[----:B------:R-:W-:Y:S02]  /*19b0*/  ULOP3.LUT UR9, UR5, 0x10000, URZ, 0xfc, !UPT ;  /* 0x0001000005097892 */ /* 0x000fe4000f8efc3f */
[----:B------:R-:W-:Y:S02]  /*19c0*/  ULEA UR10, UR38, UR8, 0x9 ;  /* 0x00000008260a7291 */ /* 0x000fe4000f8e483f */
[----:B------:R-:W-:Y:S01]  /*19d0*/  ULEA UR11, UR38, UR9, 0xb ;  /* 0x00000009260b7291 */ /* 0x000fe2000f8e583f */
[----:B------:R-:W-:Y:S01]  /*19e0*/  UMOV UR5, 0x40000040 ;  /* 0x4000004000057882 */ /* 0x000fe20000000000 */
[----:B------:R-:W-:-:S03]  /*19f0*/  UMOV UR7, 0x40000040 ;  /* 0x4000004000077882 */ /* 0x000fc60000000000 */
[----:B------:R-:W-:Y:S02]  /*1a00*/  UMOV UR4, UR10 ;  /* 0x0000000a00047c82 */ /* 0x000fe40008000000 */
[----:B------:R-:W-:Y:S02]  /*1a10*/  UMOV UR6, UR11 ;  /* 0x0000000b00067c82 */ /* 0x000fe40008000000 */
[----:B------:R-:W-:Y:S01]  /*1a20*/  HGMMA.64x256x8.F32.TF32 R24, gdesc[UR4], RZ, !UPT, gsb0 ;  /* 0x07e00000041879f0 */ /* 0x000fe2000c0028ff */
[----:B------:R-:W-:Y:S02]  /*1a30*/  UIADD3 UR4, UR10, 0x2, URZ ;  /* 0x000000020a047890 */ /* 0x000fe4000fffe03f */
[----:B------:R-:W-:Y:S01]  /*1a40*/  UIADD3 UR6, UR11, 0x2, URZ ;  /* 0x000000020b067890 */ /* 0x000fe2000fffe03f */
[----:B------:R-:W-:Y:S01]  /*1a50*/  UMOV UR5, 0x40000040 ;  /* 0x4000004000057882 */ /* 0x000fe20000000000 */
[----:B------:R-:W-:Y:S01]  /*1a60*/  UMOV UR7, 0x40000040 ;  /* 0x4000004000077882 */ /* 0x000fe20000000000 */
[----:B------:R-:W-:-:S02]  /*1a70*/  WARPGROUP.DEPBAR.LE gsb0, 0x0 ;  /* 0x00008000000079c5 */ /* 0x000fc40000010000 */
[----:B------:R-:W-:-:S15]  /*1a80*/  WARPGROUP.ARRIVE ;  /* 0x00000000000079c5 */ /* 0x000fde0000000000 */
[----:B------:R-:W-:-:S05]  /*1a90*/  NOP ;  /* 0x0000000000007918 */ /* 0x000fca0000000000 */
[----:B------:R-:W-:Y:S01]  /*1aa0*/  HGMMA.64x256x8.F32.TF32 R24, gdesc[UR4], R24, gsb0 ;  /* 0x07e00000041879f0 */ /* 0x000fe20008002818 */
[----:B------:R-:W-:Y:S02]  /*1ab0*/  UIADD3 UR4, UR10, 0x4, URZ ;  /* 0x000000040a047890 */ /* 0x000fe4000fffe03f */
[----:B------:R-:W-:Y:S01]  /*1ac0*/  UIADD3 UR6, UR11, 0x4, URZ ;  /* 0x000000040b067890 */ /* 0x000fe2000fffe03f */
[----:B------:R-:W-:Y:S01]  /*1ad0*/  UMOV UR5, 0x40000040 ;  /* 0x4000004000057882 */ /* 0x000fe20000000000 */
[----:B------:R-:W-:Y:S01]  /*1ae0*/  UMOV UR7, 0x40000040 ;  /* 0x4000004000077882 */ /* 0x000fe20000000000 */
[----:B------:R-:W-:Y:S02]  /*1af0*/  WARPGROUP.DEPBAR.LE gsb0, 0x0 ;  /* 0x00008000000079c5 */ /* 0x000fe40000010000 */
        /* <DEDUP_REMOVED lines=10> */
[----:B------:R-:W-:Y:S03]  /*1ba0*/  HGMMA.64x256x8.F32.TF32 R24, gdesc[UR4], R24, gsb0 ;  /* 0x07e00000041879f0 */ /* 0x000fe60008002818 */
[----:B------:R-:W-:Y:S02]  /*1bb0*/  WARPGROUP.DEPBAR.LE gsb0, 0x0 ;  /* 0x00008000000079c5 */ /* 0x000fe40000010000 */
[----:B------:R-:W-:Y:S05]  /*1bc0*/  @!P2 BRA `(.L_x_25) ;  /* 0x000000040020a947 */ /* 0x000fea0003800000 */
[----:B------:R-:W-:Y:S01]  /*1bd0*/  UIADD3 UR4, UR38, 0x1, URZ ;  /* 0x0000000126047890 */ /* 0x000fe2000fffe03f */
[----:B-12---:R-:W-:Y:S02]  /*1be0*/  IMAD.U32 R0, RZ, RZ, UR43 ;  /* 0x0000002bff007e24 */ /* 0x006fe4000f8e00ff */
[----:B------:R-:W-:Y:S01]  /*1bf0*/  IMAD.U32 R3, RZ, RZ, UR38 ;  /* 0x00000026ff037e24 */ /* 0x000fe2000f8e00ff */
[----:B------:R-:W-:-:S04]  /*1c00*/  UISETP.NE.AND UP0, UPT, UR4, 0x5, UPT ;  /* 0x000000050400788c */ /* 0x000fc8000bf05270 */
[----:B------:R-:W-:Y:S02]  /*1c10*/  USEL UR5, URZ, 0x1, UP0 ;  /* 0x000000013f057887 */ /* 0x000fe40008000000 */
[----:B------:R-:W-:Y:S02]  /*1c20*/  USEL UR10, UR4, URZ, UP0 ;  /* 0x0000003f040a7287 */ /* 0x000fe40008000000 */
[----:B------:R-:W-:-:S06]  /*1c30*/  ULOP3.LUT UR5, UR39, UR5, URZ, 0x3c, !UPT ;  /* 0x0000000527057292 */ /* 0x000fcc000f8e3c3f */
[----:B------:R-:W-:-:S07]  /*1c40*/  IMAD.U32 R6, RZ, RZ, UR5 ;  /* 0x00000005ff067e24 */ /* 0x000fce000f8e00ff */
.L_x_32:
[----:B------:R-:W-:Y:S05]  /*1c50*/  @!P0 BRA `(.L_x_26) ;  /* 0x0000000000048947 */ /* 0x000fea0003800000 */
[----:B------:R-:W-:Y:S01]  /*1c60*/  BPT.TRAP 0x1 ;  /* 0x000000040000795c */ /* 0x000fe20000300000 */
.L_x_26:
[----:B------:R-:W-:Y:S01]  /*1c70*/  ULEA UR4, UR10, UR41, 0x3 ;  /* 0x000000290a047291 */ /* 0x000fe2000f8e183f */
[----:B------:R-:W-:-:S08]  /*1c80*/  SHF.L.U32 R4, R6, 0x1f, RZ ;  /* 0x0000001f06047819 */ /* 0x000fd000000006ff */
[----:B------:R1:W2:Y:S01]  /*1c90*/  SYNCS.PHASECHK.TRANS64.TRYWAIT P1, [UR4], R4 ;  /* 0x00000004ff0075a7 */ /* 0x0002a20008020144 */
[----:B------:R-:W-:Y:S05]  /*1ca0*/  @!P0 BRA `(.L_x_27) ;  /* 0x0000000000048947 */ /* 0x000fea0003800000 */
[----:B------:R-:W-:Y:S01]  /*1cb0*/  BPT.TRAP 0x1 ;  /* 0x000000040000795c */ /* 0x000fe20000300000 */
.L_x_27:
[----:B--2---:R-:W-:Y:S05]  /*1cc0*/  @P1 BRA `(.L_x_28) ;  /* 0x0000000000081947 */ /* 0x004fea0003800000 */
[----:B------:R-:W2:Y:S02]  /*1cd0*/  SYNCS.PHASECHK.TRANS64.TRYWAIT P1, [UR4], R4 ;  /* 0x00000004ff0075a7 */ /* 0x000ea40008020144 */
[----:B--2---:R-:W-:Y:S05]  /*1ce0*/  @!P1 BRA `(.L_x_29) ;  /* 0x0000008000b49947 */ /* 0x004fea0003800000 */
.L_x_28:
[----:B------:R-:W-:Y:S01]  /*1cf0*/  ULEA UR11, UR10, UR8, 0x9 ;  /* 0x000000080a0b7291 */ /* 0x000fe2000f8e483f */
[----:B------:R-:W-:Y:S01]  /*1d00*/  WARPGROUP.ARRIVE ;  /* 0x00000000000079c5 */ /* 0x000fe20000000000 */
[----:B------:R-:W-:Y:S01]  /*1d10*/  ULEA UR12, UR10, UR9, 0xb ;  /* 0x000000090a0c7291 */ /* 0x000fe2000f8e583f */
[----:B------:R-:W-:Y:S01]  /*1d20*/  UMOV UR5, 0x40000040 ;  /* 0x4000004000057882 */ /* 0x000fe20000000000 */
[----:B------:R-:W-:-:S03]  /*1d30*/  UMOV UR7, 0x40000040 ;  /* 0x4000004000077882 */ /* 0x000fc60000000000 */
[----:B------:R-:W-:Y:S02]  /*1d40*/  UMOV UR4, UR11 ;  /* 0x0000000b00047c82 */ /* 0x000fe40008000000 */
[----:B------:R-:W-:Y:S02]  /*1d50*/  UMOV UR6, UR12 ;  /* 0x0000000c00067c82 */ /* 0x000fe40008000000 */
[----:B------:R-:W-:Y:S01]  /*1d60*/  HGMMA.64x256x8.F32.TF32 R24, gdesc[UR4], R24, gsb0 ;  /* 0x07e00000041879f0 */ /* 0x000fe20008002818 */
        /* <DEDUP_REMOVED lines=26> */
[----:B------:R-:W-:Y:S01]  /*1f10*/  BPT.TRAP 0x1 ;  /* 0x000000040000795c */ /* 0x000fe20000300000 */
.L_x_30:
[----:B------:R-:W-:-:S13]  /*1f20*/  ISETP.NE.AND P1, PT, R153, RZ, PT ;  /* 0x000000ff9900720c */ /* 0x000fda0003f25270 */
[----:B-12---:R-:W-:-:S05]  /*1f30*/  @P1 LEA R4, R3, UR41, 0x3 ;  /* 0x0000002903041c11 */ /* 0x006fca000f8e18ff */
[----:B------:R-:W-:-:S05]  /*1f40*/  @P1 VIADD R5, R4, 0x28 ;  /* 0x0000002804051836 */ /* 0x000fca0000000000 */
[----:B------:R-:W-:-:S04]  /*1f50*/  @P1 PRMT R5, R152, 0x654, R5 ;  /* 0x0000065498051816 */ /* 0x000fc80000000005 */
[----:B------:R1:W-:Y:S01]  /*1f60*/  @P1 SYNCS.ARRIVE.TRANS64.RED.A1T0 RZ, [R5+URZ], RZ ;  /* 0x000000ff05ff19a7 */ /* 0x0003e2000810043f */
[----:B------:R-:W-:-:S13]  /*1f70*/  ISETP.GT.U32.AND P1, PT, R16, 0x1, PT ;  /* 0x000000011000780c */ /* 0x000fda0003f24070 */
[----:B-1----:R-:W-:Y:S05]  /*1f80*/  @P1 BRA `(.L_x_31) ;  /* 0x0000000000041947 */ /* 0x002fea0003800000 */
[----:B------:R-:W-:Y:S01]  /*1f90*/  BPT.TRAP 0x1 ;  /* 0x000000040000795c */ /* 0x000fe20000300000 */
.L_x_31:
[----:B------:R-:W-:Y:S01]  /*1fa0*/  UIADD3 UR10, UR10, 0x1, URZ ;  /* 0x000000010a0a7890 */ /* 0x000fe2000fffe03f */
[C---:B------:R-:W-:Y:S01]  /*1fb0*/  ISETP.GT.AND P2, PT, R0.reuse, 0x1, PT ;  /* 0x000000010000780c */ /* 0x040fe20003f44270 */
[----:B------:R-:W-:Y:S02]  /*1fc0*/  VIADD R3, R3, 0x1 ;  /* 0x0000000103037836 */ /* 0x000fe40000000000 */
[----:B------:R-:W-:Y:S01]  /*1fd0*/  UISETP.NE.AND UP0, UPT, UR10, 0x5, UPT ;  /* 0x000000050a00788c */ /* 0x000fe2000bf05270 */
[----:B------:R-:W-:Y:S02]  /*1fe0*/  VIADD R0, R0, 0xffffffff ;  /* 0xffffffff00007836 */ /* 0x000fe40000000000 */
[C---:B------:R-:W-:Y:S01]  /*1ff0*/  ISETP.NE.AND P1, PT, R3.reuse, 0x5, PT ;  /* 0x000000050300780c */ /* 0x040fe20003f25270 */
[----:B------:R-:W-:Y:S02]  /*2000*/  USEL UR4, URZ, 0x1, UP0 ;  /* 0x000000013f047887 */ /* 0x000fe40008000000 */
[----:B------:R-:W-:Y:S01]  /*2010*/  USEL UR10, UR10, URZ, UP0 ;  /* 0x0000003f0a0a7287 */ /* 0x000fe20008000000 */
[----:B------:R-:W-:-:S03]  /*2020*/  SEL R3, R3, RZ, P1 ;  /* 0x000000ff03037207 */ /* 0x000fc60000800000 */
[----:B------:R-:W-:Y:S01]  /*2030*/  LOP3.LUT R6, R6, UR4, RZ, 0x3c, !PT ;  /* 0x0000000406067c12 */ /* 0x000fe2000f8e3cff */
[----:B------:R-:W-:Y:S07]  /*2040*/  @P2 BRA `(.L_x_32) ;  /* 0xfffffffc00002947 */ /* 0x000fee000383ffff */
.L_x_25:
[----:B-12---:R-:W1:Y:S01]  /*2050*/  LDC R0, c[0x0][0x28c] ;  /* 0x0000a300ff007b82 */ /* 0x006e620000000800 */
[----:B------:R2:W-:Y:S01]  /*2060*/  SYNCS.ARRIVE.TRANS64.A1T0 RZ, [R160+UR45], RZ ;  /* 0x000000ffa0ff79a7 */ /* 0x0005e2000810002d */
[----:B-1----:R-:W-:-:S13]  /*2070*/  ISETP.GE.AND P1, PT, R0, 0x1, PT ;  /* 0x000000010000780c */ /* 0x002fda0003f26270 */
[----:B--2---:R-:W-:Y:S05]  /*2080*/  @!P1 BRA `(.L_x_33) ;  /* 0x0000000000449947 */ /* 0x004fea0003800000 */
[----:B------:R-:W-:Y:S05]  /*2090*/  @!P0 BRA `(.L_x_34) ;  /* 0x0000000000048947 */ /* 0x000fea0003800000 */
[----:B------:R-:W-:Y:S01]  /*20a0*/  BPT.TRAP 0x1 ;  /* 0x000000040000795c */ /* 0x000fe20000300000 */
.L_x_34:
[----:B------:R-:W-:-:S13]  /*20b0*/  ISETP.NE.AND P0, PT, R153, RZ, PT ;  /* 0x000000ff9900720c */ /* 0x000fda0003f05270 */
[----:B------:R-:W-:-:S05]  /*20c0*/  VOTEU.ANY UP0, P0 ;  /* 0x00000000003f7886 */ /* 0x000fca0000000100 */
[----:B------:R-:W-:-:S06]  /*20d0*/  @UP0 UIADD3 UR4, UR43, UR38, URZ ;  /* 0x000000262b040290 */ /* 0x000fcc000fffe03f */
[----:B------:R-:W-:Y:S02]  /*20e0*/  IMAD.U32 R4, RZ, RZ, UR4 ;  /* 0x00000004ff047e24 */ /* 0x000fe4000f8e00ff */
[----:B------:R-:W-:Y:S02]  /*20f0*/  IMAD.U32 R3, RZ, RZ, UR4 ;  /* 0x00000004ff037e24 */ /* 0x000fe4000f8e00ff */
[----:B------:R-:W-:-:S05]  /*2100*/  @P0 IMAD.WIDE.U32 R4, R4, -0x33333333, RZ ;  /* 0xcccccccd04040825 */ /* 0x000fca00078e00ff */
[----:B------:R-:W-:-:S05]  /*2110*/  @P0 SHF.R.U32.HI R0, RZ, 0x2, R5 ;  /* 0x00000002ff000819 */ /* 0x000fca0000011605 */
[----:B------:R-:W-:-:S05]  /*2120*/  @P0 IMAD R0, R0, -0x5, R3 ;  /* 0xfffffffb00000824 */ /* 0x000fca00078e0203 */
[----:B------:R-:W-:-:S05]  /*2130*/  @P0 LEA R0, R0, UR41, 0x3 ;  /* 0x0000002900000c11 */ /* 0x000fca000f8e18ff */
[----:B------:R-:W-:-:S05]  /*2140*/  @P0 VIADD R3, R0, 0x28 ;  /* 0x0000002800030836 */ /* 0x000fca0000000000 */
[----:B------:R-:W-:-:S04]  /*2150*/  @P0 PRMT R3, R152, 0x654, R3 ;  /* 0x0000065498030816 */ /* 0x000fc80000000003 */
[----:B------:R1:W-:Y:S01]  /*2160*/  @P0 SYNCS.ARRIVE.TRANS64.RED.A1T0 RZ, [R3+URZ], RZ ;  /* 0x000000ff03ff09a7 */ /* 0x0003e2000810043f */
[----:B------:R-:W-:-:S13]  /*2170*/  ISETP.GT.U32.AND P0, PT, R16, 0x1, PT ;  /* 0x000000011000780c */ /* 0x000fda0003f04070 */
[----:B-1----:R-:W-:Y:S05]  /*2180*/  @P0 BRA `(.L_x_33) ;  /* 0x0000000000040947 */ /* 0x002fea0003800000 */
[----:B------:R-:W-:Y:S01]  /*2190*/  BPT.TRAP 0x1 ;  /* 0x000000040000795c */ /* 0x000fe20000300000 */
.L_x_33:
[----:B------:R-:W-:Y:S01]  /*21a0*/  SHF.L.U32 R0, R173, 0x1f, RZ ;  /* 0x0000001fad007819 */ /* 0x000fe200000006ff */
[----:B------:R-:W-:Y:S01]  /*21b0*/  UIADD3 UR38, UR44, UR38, URZ ;  /* 0x000000262c267290 */ /* 0x000fe2000fffe03f */
[----:B------:R-:W1:Y:S01]  /*21c0*/  LDC R7, c[0x0][0x288] ;  /* 0x0000a200ff077b82 */ /* 0x000e620000000800 */
[----:B------:R-:W-:Y:S01]  /*21d0*/  UISETP.GE.U32.AND UP1, UPT, UR44, 0x5, UPT ;  /* 0x000000052c00788c */ /* 0x000fe2000bf26070 */
[----:B------:R-:W-:Y:S01]  /*21e0*/  IMAD.SHL.U32 R8, R158, 0x2, RZ ;  /* 0x000000029e087824 */ /* 0x000fe200078e00ff */
[----:B------:R-:W-:Y:S02]  /*21f0*/  UISETP.GT.U32.AND UP0, UPT, UR38, 0x4, UPT ;  /* 0x000000042600788c */ /* 0x000fe4000bf04070 */
[----:B------:R-:W-:Y:S02]  /*2200*/  UIMAD.WIDE.U32 UR4, UR38, -0x33333333, URZ ;  /* 0xcccccccd260478a5 */ /* 0x000fe4000f8e003f */
[----:B------:R-:W-:Y:S01]  /*2210*/  UISETP.LT.U32.AND UP0, UPT, UR44, 0x5, UP0 ;  /* 0x000000052c00788c */ /* 0x000fe20008701070 */
[----:B------:R-:W2:Y:S01]  /*2220*/  SYNCS.PHASECHK.TRANS64.TRYWAIT P0, [R159+UR42+0x10], R0 ;  /* 0x000010009f0075a7 */ /* 0x000ea2000800016a */
[----:B------:R-:W-:Y:S01]  /*2230*/  USHF.R.U32.HI UR4, URZ, 0x2, UR5 ;  /* 0x000000023f047899 */ /* 0x000fe20008011605 */
[----:B------:R-:W-:Y:S01]  /*2240*/  SHF.R.S32.HI R9, RZ, 0x1f, R8 ;  /* 0x0000001fff097819 */ /* 0x000fe20000011408 */
[----:B------:R-:W-:-:S02]  /*2250*/  USEL UR6, URZ, 0x1, !UP0 ;  /* 0x000000013f067887 */ /* 0x000fc4000c000000 */
[----:B------:R-:W-:Y:S02]  /*2260*/  UIMAD UR38, UR4, -0x5, UR38 ;  /* 0xfffffffb042678a4 */ /* 0x000fe4000f8e0226 */
[----:B------:R-:W-:-:S04]  /*2270*/  ULOP3.LUT UR39, UR39, UR6, URZ, 0x3c, !UPT ;  /* 0x0000000627277292 */ /* 0x000fc8000f8e3c3f */
[----:B------:R-:W-:Y:S01]  /*2280*/  @UP1 ULOP3.LUT UR39, UR39, 0x1, UR4, 0x78, !UPT ;  /* 0x0000000127271892 */ /* 0x000fe2000f8e7804 */
[----:B-12---:R-:W-:Y:S11]  /*2290*/  @!P0 BRA `(.L_x_35) ;  /* 0x0000007c00608947 */ /* 0x006ff60003800000 */
.L_x_318:
[----:B------:R-:W-:Y:S01]  /*22a0*/  IMAD.SHL.U32 R6, R19, 0x40, RZ ;  /* 0x0000004013067824 */ /* 0x000fe200078e00ff */
[----:B------:R-:W-:Y:S01]  /*22b0*/  ULDC UR6, c[0x0][0x284] ;  /* 0x0000a10000067ab9 */ /* 0x000fe20000000800 */
[----:B0-----:R-:W-:Y:S01]  /*22c0*/  IMAD.SHL.U32 R12, R22, 0x100, RZ ;  /* 0x00000100160c7824 */ /* 0x001fe200078e00ff */
[----:B------:R-:W-:Y:S01]  /*22d0*/  SHF.R.S32.HI R167, RZ, 0x1f, R2 ;  /* 0x0000001fffa77819 */ /* 0x000fe20000011402 */
[----:B------:R-:W-:Y:S01]  /*22e0*/  ULDC.64 UR4, c[0x0][0x5d0] ;  /* 0x0001740000047ab9 */ /* 0x000fe20000000a00 */
[----:B------:R-:W-:Y:S01]  /*22f0*/  ISETP.GE.AND P0, PT, R6, UR6, PT ;  /* 0x0000000606007c0c */ /* 0x000fe2000bf06270 */
[----:B------:R-:W-:Y:S01]  /*2300*/  IMAD.WIDE.U32 R4, R2, UR4, R8 ;  /* 0x0000000402047c25 */ /* 0x000fe2000f8e0008 */
[----:B------:R-:W-:Y:S02]  /*2310*/  SHF.R.S32.HI R13, RZ, 0x1f, R12 ;  /* 0x0000001fff0d7819 */ /* 0x000fe4000001140c */
[C---:B------:R-:W-:Y:S01]  /*2320*/  ISETP.GE.OR P0, PT, R12.reuse, R7, P0 ;  /* 0x000000070c00720c */ /* 0x040fe20000706670 */
[----:B------:R-:W-:Y:S01]  /*2330*/  IMAD R3, R167, UR4, RZ ;  /* 0x00000004a7037c24 */ /* 0x000fe2000f8e02ff */
[----:B------:R-:W-:-:S03]  /*2340*/  IADD3 R4, P1, R12, R4, RZ ;  /* 0x000000040c047210 */ /* 0x000fc60007f3e0ff */
[----:B------:R-:W-:-:S05]  /*2350*/  IMAD R3, R2, UR5, R3 ;  /* 0x0000000502037c24 */ /* 0x000fca000f8e0203 */
[----:B------:R-:W-:-:S03]  /*2360*/  IADD3.X R5, R13, R5, R3, P1, !PT ;  /* 0x000000050d057210 */ /* 0x000fc60000ffe403 */
[----:B------:R-:W-:Y:S05]  /*2370*/  @P0 BRA `(.L_x_36) ;  /* 0x0000006400000947 */ /* 0x000fea0003800000 */
[----:B------:R-:W0:Y:S01]  /*2380*/  LDC.64 R10, c[0x0][0x5c8] ;  /* 0x00017200ff0a7b82 */ /* 0x000e220000000a00 */
[----:B-----5:R-:W-:Y:S01]  /*2390*/  FSETP.NEU.AND P1, PT, R155, RZ, PT ;  /* 0x000000ff9b00720b */ /* 0x020fe20003f2d000 */
[----:B------:R-:W-:Y:S01]  /*23a0*/  IMAD R3, R158, -0x2, R7 ;  /* 0xfffffffe9e037824 */ /* 0x000fe200078e0207 */
[----:B------:R-:W-:Y:S01]  /*23b0*/  BSSY B0, `(.L_x_36) ;  /* 0x000063c000007945 */ /* 0x000fe20003800000 */
[----:B------:R-:W-:-:S04]  /*23c0*/  IMAD.WIDE R164, R19, 0x40, R156 ;  /* 0x0000004013a47825 */ /* 0x000fc800078e029c */
[----:B-1----:R-:W-:Y:S02]  /*23d0*/  IMAD.IADD R0, R3, 0x1, -R12 ;  /* 0x0000000103007824 */ /* 0x002fe400078e0a0c */
[----:B------:R-:W-:-:S03]  /*23e0*/  IMAD.IADD R3, R163, 0x1, -R6 ;  /* 0x00000001a3037824 */ /* 0x000fc600078e0a06 */
[----:B------:R-:W-:-:S04]  /*23f0*/  ISETP.GT.AND P0, PT, R0, RZ, PT ;  /* 0x000000ff0000720c */ /* 0x000fc80003f04270 */
[----:B------:R-:W-:Y:S01]  /*2400*/  ISETP.GT.AND P4, PT, R3, RZ, P0 ;  /* 0x000000ff0300720c */ /* 0x000fe20000784270 */
[-C--:B0-----:R-:W-:Y:S02]  /*2410*/  IMAD R6, R165, R10.reuse, RZ ;  /* 0x0000000aa5067224 */ /* 0x081fe400078e02ff */
[----:B------:R-:W-:-:S04]  /*2420*/  IMAD.WIDE.U32 R174, R164, R10, R4 ;  /* 0x0000000aa4ae7225 */ /* 0x000fc800078e0004 */
[----:B------:R-:W-:-:S04]  /*2430*/  IMAD R5, R164, R11, R6 ;  /* 0x0000000ba4057224 */ /* 0x000fc800078e0206 */
[----:B------:R-:W-:Y:S01]  /*2440*/  IMAD.IADD R19, R175, 0x1, R5 ;  /* 0x00000001af137824 */ /* 0x000fe200078e0205 */
[----:B------:R-:W-:Y:S06]  /*2450*/  @!P1 BRA `(.L_x_37) ;  /* 0x0000004400949947 */ /* 0x000fec0003800000 */
[----:B------:R-:W0:Y:S01]  /*2460*/  LDC.64 R20, c[0x0][0x5b8] ;  /* 0x00016e00ff147b82 */ /* 0x000e220000000a00 */
[----:B------:R-:W-:-:S07]  /*2470*/  ULDC.64 UR4, c[0x0][0x5c0] ;  /* 0x0001700000047ab9 */ /* 0x000fce0000000a00 */
[----:B------:R-:W1:Y:S08]  /*2480*/  LDC.64 R176, c[0x0][0x5b0] ;  /* 0x00016c00ffb07b82 */ /* 0x000e700000000a00 */
[----:B------:R-:W2:Y:S01]  /*2490*/  LDC.64 R14, c[0x0][0x5a8] ;  /* 0x00016a00ff0e7b82 */ /* 0x000ea20000000a00 */
[-C--:B0-----:R-:W-:Y:S02]  /*24a0*/  IMAD R6, R167, R20.reuse, RZ ;  /* 0x00000014a7067224 */ /* 0x081fe400078e02ff */
[----:B------:R-:W-:-:S04]  /*24b0*/  IMAD.WIDE.U32 R4, R2, R20, R8 ;  /* 0x0000001402047225 */ /* 0x000fc800078e0008 */
[----:B------:R-:W-:Y:S01]  /*24c0*/  IMAD R175, R2, R21, R6 ;  /* 0x0000001502af7224 */ /* 0x000fe200078e0206 */
[----:B------:R-:W-:Y:S01]  /*24d0*/  IADD3 R166, P1, R12, R4, RZ ;  /* 0x000000040ca67210 */ /* 0x000fe20007f3e0ff */
[----:B-1----:R-:W-:-:S03]  /*24e0*/  IMAD R4, R165, R176, RZ ;  /* 0x000000b0a5047224 */ /* 0x002fc600078e02ff */
[----:B------:R-:W-:Y:S01]  /*24f0*/  IADD3.X R167, R13, R5, R175, P1, !PT ;  /* 0x000000050da77210 */ /* 0x000fe20000ffe4af */
[C---:B------:R-:W-:Y:S02]  /*2500*/  IMAD R21, R164.reuse, R177, R4 ;  /* 0x000000b1a4157224 */ /* 0x040fe400078e0204 */
[----:B------:R-:W-:-:S04]  /*2510*/  IMAD.WIDE.U32 R4, R164, R176, R166 ;  /* 0x000000b0a4047225 */ /* 0x000fc800078e00a6 */
[----:B------:R-:W-:Y:S01]  /*2520*/  IMAD.IADD R5, R5, 0x1, R21 ;  /* 0x0000000105057824 */ /* 0x000fe200078e0215 */
[----:B--2---:R-:W-:-:S04]  /*2530*/  LEA R6, P1, R4, R14, 0x2 ;  /* 0x0000000e04067211 */ /* 0x004fc800078210ff */
[----:B------:R-:W-:-:S05]  /*2540*/  LEA.HI.X R7, R4, R15, R5, 0x2, P1 ;  /* 0x0000000f04077211 */ /* 0x000fca00008f1405 */
[----:B------:R0:W2:Y:S01]  /*2550*/  @P4 LDG.E.LTC128B R22, desc[UR36][R6.64] ;  /* 0x0000002406164981 */ /* 0x0000a2000c1e1920 */
[----:B------:R-:W-:Y:S01]  /*2560*/  IMAD.WIDE.U32 R4, R164, R176, R12 ;  /* 0x000000b0a4047225 */ /* 0x000fe200078e000c */
[C---:B------:R-:W-:Y:S01]  /*2570*/  SHF.L.U64.HI R171, R176.reuse, 0x3, R177 ;  /* 0x00000003b0ab7819 */ /* 0x040fe200000102b1 */
[----:B------:R-:W-:Y:S01]  /*2580*/  BSSY B1, `(.L_x_38) ;  /* 0x0000017000017945 */ /* 0x000fe20003800000 */
[----:B------:R-:W-:Y:S01]  /*2590*/  ISETP.GT.AND P0, PT, R3, 0x8, P0 ;  /* 0x000000080300780c */ /* 0x000fe20000704270 */
[----:B------:R-:W-:Y:S01]  /*25a0*/  IMAD.SHL.U32 R170, R176, 0x8, RZ ;  /* 0x00000008b0aa7824 */ /* 0x000fe200078e00ff */
[----:B------:R-:W-:-:S03]  /*25b0*/  IADD3 R168, P1, R8, R4, RZ ;  /* 0x0000000408a87210 */ /* 0x000fc60007f3e0ff */
[----:B------:R-:W-:Y:S01]  /*25c0*/  IMAD.WIDE.U32 R170, R164, R176, R170 ;  /* 0x000000b0a4aa7225 */ /* 0x000fe200078e00aa */
[----:B------:R-:W-:Y:S02]  /*25d0*/  IADD3.X R169, R9, R21, R5, P1, !PT ;  /* 0x0000001509a97210 */ /* 0x000fe40000ffe405 */
[----:B------:R-:W-:Y:S01]  /*25e0*/  LEA R4, P1, R174, UR4, 0x2 ;  /* 0x00000004ae047c11 */ /* 0x000fe2000f8210ff */
[----:B------:R-:W-:Y:S02]  /*25f0*/  IMAD.IADD R21, R21, 0x1, R171 ;  /* 0x0000000115157824 */ /* 0x000fe400078e02ab */
[----:B------:R-:W-:Y:S01]  /*2600*/  IMAD.WIDE.U32 R168, R2, R20, R168 ;  /* 0x0000001402a87225 */ /* 0x000fe200078e00a8 */
[----:B------:R-:W-:-:S03]  /*2610*/  LEA.HI.X R5, R174, UR5, R19, 0x2, P1 ;  /* 0x00000005ae057c11 */ /* 0x000fc600088f1413 */
[----:B------:R-:W-:Y:S01]  /*2620*/  IMAD.IADD R19, R175, 0x1, R169 ;  /* 0x00000001af137824 */ /* 0x000fe200078e02a9 */
[----:B0-----:R-:W-:Y:S01]  /*2630*/  LEA R6, P1, R168, R14, 0x2 ;  /* 0x0000000ea8067211 */ /* 0x001fe200078210ff */
[----:B--2---:R-:W-:-:S04]  /*2640*/  FMUL R7, R22, R155 ;  /* 0x0000009b16077220 */ /* 0x004fc80000400000 */
[----:B------:R-:W-:Y:S01]  /*2650*/  FFMA R169, R24, R154, R7 ;  /* 0x0000009a18a97223 */ /* 0x000fe20000000007 */
[----:B------:R-:W-:Y:S02]  /*2660*/  LEA.HI.X R7, R168, R15, R19, 0x2, P1 ;  /* 0x0000000fa8077211 */ /* 0x000fe400008f1413 */
[----:B------:R-:W-:Y:S02]  /*2670*/  ISETP.GT.AND P1, PT, R0, 0x1, PT ;  /* 0x000000010000780c */ /* 0x000fe40003f24270 */
[----:B------:R0:W-:Y:S01]  /*2680*/  @P4 STG.E desc[UR36][R4.64], R169 ;  /* 0x000000a904004986 */ /* 0x0001e2000c101924 */
[----:B------:R-:W-:Y:S02]  /*2690*/  IADD3 R19, P2, R166, R170, RZ ;  /* 0x000000aaa6137210 */ /* 0x000fe40007f5e0ff */
[----:B------:R-:W-:Y:S02]  /*26a0*/  ISETP.GT.AND P4, PT, R3, RZ, P1 ;  /* 0x000000ff0300720c */ /* 0x000fe40000f84270 */
[----:B------:R-:W-:Y:S01]  /*26b0*/  LEA R164, P3, R19, R14, 0x2 ;  /* 0x0000000e13a47211 */ /* 0x000fe200078610ff */
[----:B------:R-:W-:-:S10]  /*26c0*/  IMAD.X R166, R21, 0x1, R167, P2 ;  /* 0x0000000115a67824 */ /* 0x000fd400010e06a7 */
[----:B0-----:R-:W-:Y:S05]  /*26d0*/  @!P4 BRA `(.L_x_39) ;  /* 0x000000000004c947 */ /* 0x001fea0003800000 */
[----:B------:R0:W5:Y:S02]  /*26e0*/  LDG.E.LTC128B R22, desc[UR36][R6.64+0x4] ;  /* 0x0000042406167981 */ /* 0x000164000c1e1920 */
.L_x_39:
[----:B------:R-:W-:Y:S05]  /*26f0*/  BSYNC B1 ;  /* 0x0000000000017941 */ /* 0x000fea0003800000 */
.L_x_38:
[----:B-----5:R-:W-:Y:S01]  /*2700*/  FMUL R24, R22, R155 ;  /* 0x0000009b16187220 */ /* 0x020fe20000400000 */
[----:B------:R-:W-:-:S03]  /*2710*/  LEA.HI.X R165, R19, R15, R166, 0x2, P3 ;  /* 0x0000000f13a57211 */ /* 0x000fc600018f14a6 */
[----:B------:R-:W-:-:S05]  /*2720*/  FFMA R25, R25, R154, R24 ;  /* 0x0000009a19197223 */ /* 0x000fca0000000018 */
[----:B------:R1:W-:Y:S04]  /*2730*/  @P4 STG.E desc[UR36][R4.64+0x4], R25 ;  /* 0x0000041904004986 */ /* 0x0003e8000c101924 */
[----:B------:R-:W2:Y:S01]  /*2740*/  @P0 LDG.E.LTC128B R22, desc[UR36][R164.64] ;  /* 0x00000024a4160981 */ /* 0x000ea2000c1e1920 */
[----:B------:R-:W-:Y:S01]  /*2750*/  IADD3 R8, P2, P3, R8, R170, R12 ;  /* 0x000000aa08087210 */ /* 0x000fe20007b5e00c */
[----:B------:R-:W-:Y:S01]  /*2760*/  BSSY B1, `(.L_x_40) ;  /* 0x0000010000017945 */ /* 0x000fe20003800000 */
[C---:B------:R-:W-:Y:S02]  /*2770*/  SHF.L.U64.HI R11, R10.reuse, 0x5, R11 ;  /* 0x000000050a0b7819 */ /* 0x040fe4000001020b */
[----:B------:R-:W-:Y:S02]  /*2780*/  IADD3.X R9, R9, R21, R13, P2, P3 ;  /* 0x0000001509097210 */ /* 0x000fe400017e640d */
[----:B------:R-:W-:-:S02]  /*2790*/  LEA R10, P3, R10, R4, 0x5 ;  /* 0x000000040a0a7211 */ /* 0x000fc400078628ff */
[----:B------:R-:W-:Y:S01]  /*27a0*/  ISETP.GT.AND P1, PT, R3, 0x8, P1 ;  /* 0x000000080300780c */ /* 0x000fe20000f24270 */
[----:B------:R-:W-:Y:S01]  /*27b0*/  IMAD.WIDE.U32 R20, R2, R20, R8 ;  /* 0x0000001402147225 */ /* 0x000fe200078e0008 */
[----:B------:R-:W-:-:S03]  /*27c0*/  ISETP.GT.AND P2, PT, R0, 0x8, PT ;  /* 0x000000080000780c */ /* 0x000fc60003f44270 */
[----:B------:R-:W-:Y:S01]  /*27d0*/  IMAD.X R11, R11, 0x1, R5, P3 ;  /* 0x000000010b0b7824 */ /* 0x000fe200018e0605 */
[----:B------:R-:W-:Y:S01]  /*27e0*/  LEA R8, P4, R20, R14, 0x2 ;  /* 0x0000000e14087211 */ /* 0x000fe200078810ff */
[----:B------:R-:W-:Y:S02]  /*27f0*/  IMAD.IADD R2, R175, 0x1, R21 ;  /* 0x00000001af027824 */ /* 0x000fe400078e0215 */
[----:B--2---:R-:W-:-:S04]  /*2800*/  FMUL R9, R22, R155 ;  /* 0x0000009b16097220 */ /* 0x004fc80000400000 */
[----:B------:R-:W-:Y:S01]  /*2810*/  FFMA R13, R26, R154, R9 ;  /* 0x0000009a1a0d7223 */ /* 0x000fe20000000009 */
[----:B------:R-:W-:-:S04]  /*2820*/  LEA.HI.X R9, R20, R15, R2, 0x2, P4 ;  /* 0x0000000f14097211 */ /* 0x000fc800020f1402 */
[----:B------:R1:W-:Y:S01]  /*2830*/  @P0 STG.E desc[UR36][R10.64], R13 ;  /* 0x0000000d0a000986 */ /* 0x0003e2000c101924 */
[----:B------:R-:W-:Y:S05]  /*2840*/  @!P1 BRA `(.L_x_41) ;  /* 0x0000000000049947 */ /* 0x000fea0003800000 */
[----:B------:R2:W5:Y:S02]  /*2850*/  LDG.E.LTC128B R22, desc[UR36][R8.64+0x4] ;  /* 0x0000042408167981 */ /* 0x000564000c1e1920 */
.L_x_41:
[----:B------:R-:W-:Y:S05]  /*2860*/  BSYNC B1 ;  /* 0x0000000000017941 */ /* 0x000fea0003800000 */
.L_x_40:
[----:B-----5:R-:W-:Y:S01]  /*2870*/  FMUL R2, R22, R155 ;  /* 0x0000009b16027220 */ /* 0x020fe20000400000 */
[----:B------:R-:W-:Y:S01]  /*2880*/  ISETP.GT.AND P3, PT, R3, RZ, P2 ;  /* 0x000000ff0300720c */ /* 0x000fe20001764270 */
[----:B------:R-:W-:Y:S01]  /*2890*/  BSSY B1, `(.L_x_42) ;  /* 0x0000006000017945 */ /* 0x000fe20003800000 */
[----:B------:R-:W-:Y:S01]  /*28a0*/  ISETP.GT.AND P0, PT, R0, 0x9, PT ;  /* 0x000000090000780c */ /* 0x000fe20003f04270 */
[----:B------:R-:W-:-:S05]  /*28b0*/  FFMA R27, R27, R154, R2 ;  /* 0x0000009a1b1b7223 */ /* 0x000fca0000000002 */
[----:B------:R3:W-:Y:S05]  /*28c0*/  @P1 STG.E desc[UR36][R10.64+0x4], R27 ;  /* 0x0000041b0a001986 */ /* 0x0007ea000c101924 */
[----:B------:R-:W-:Y:S05]  /*28d0*/  @!P3 BRA `(.L_x_43) ;  /* 0x000000000004b947 */ /* 0x000fea0003800000 */
[----:B------:R4:W5:Y:S02]  /*28e0*/  LDG.E.LTC128B R22, desc[UR36][R6.64+0x20] ;  /* 0x0000202406167981 */ /* 0x000964000c1e1920 */
.L_x_43:
[----:B------:R-:W-:Y:S05]  /*28f0*/  BSYNC B1 ;  /* 0x0000000000017941 */ /* 0x000fea0003800000 */
.L_x_42:
[----:B-1---5:R-:W-:Y:S01]  /*2900*/  FMUL R13, R22, R155 ;  /* 0x0000009b160d7220 */ /* 0x022fe20000400000 */
[----:B------:R-:W-:Y:S01]  /*2910*/  ISETP.GT.AND P1, PT, R3, RZ, P0 ;  /* 0x000000ff0300720c */ /* 0x000fe20000724270 */
[----:B------:R-:W-:Y:S02]  /*2920*/  BSSY B1, `(.L_x_44) ;  /* 0x0000005000017945 */ /* 0x000fe40003800000 */
[----:B------:R-:W-:-:S05]  /*2930*/  FFMA R13, R28, R154, R13 ;  /* 0x0000009a1c0d7223 */ /* 0x000fca000000000d */
[----:B------:R1:W-:Y:S05]  /*2940*/  @P3 STG.E desc[UR36][R4.64+0x20], R13 ;  /* 0x0000200d04003986 */ /* 0x0003ea000c101924 */
[----:B------:R-:W-:Y:S05]  /*2950*/  @!P1 BRA `(.L_x_45) ;  /* 0x0000000000049947 */ /* 0x000fea0003800000 */
[----:B------:R0:W5:Y:S02]  /*2960*/  LDG.E.LTC128B R22, desc[UR36][R6.64+0x24] ;  /* 0x0000242406167981 */ /* 0x000164000c1e1920 */
.L_x_45:
[----:B------:R-:W-:Y:S05]  /*2970*/  BSYNC B1 ;  /* 0x0000000000017941 */ /* 0x000fea0003800000 */
.L_x_44:
[----:B-----5:R-:W-:Y:S01]  /*2980*/  FMUL R2, R22, R155 ;  /* 0x0000009b16027220 */ /* 0x020fe20000400000 */
[----:B------:R-:W-:Y:S01]  /*2990*/  ISETP.GT.AND P2, PT, R3, 0x8, P2 ;  /* 0x000000080300780c */ /* 0x000fe20001744270 */
[----:B------:R-:W-:Y:S02]  /*29a0*/  BSSY B1, `(.L_x_46) ;  /* 0x0000005000017945 */ /* 0x000fe40003800000 */
[----:B------:R-:W-:-:S05]  /*29b0*/  FFMA R29, R29, R154, R2 ;  /* 0x0000009a1d1d7223 */ /* 0x000fca0000000002 */
[----:B------:R0:W-:Y:S05]  /*29c0*/  @P1 STG.E desc[UR36][R4.64+0x24], R29 ;  /* 0x0000241d04001986 */ /* 0x0001ea000c101924 */
[----:B------:R-:W-:Y:S05]  /*29d0*/  @!P2 BRA `(.L_x_47) ;  /* 0x000000000004a947 */ /* 0x000fea0003800000 */
[----:B------:R0:W5:Y:S02]  /*29e0*/  LDG.E.LTC128B R22, desc[UR36][R8.64+0x20] ;  /* 0x0000202408167981 */ /* 0x000164000c1e1920 */
.L_x_47:
[----:B------:R-:W-:Y:S05]  /*29f0*/  BSYNC B1 ;  /* 0x0000000000017941 */ /* 0x000fea0003800000 */
.L_x_46:
[----:B-1---5:R-:W-:Y:S01]  /*2a00*/  FMUL R13, R22, R155 ;  /* 0x0000009b160d7220 */ /* 0x022fe20000400000 */
[----:B------:R-:W-:Y:S01]  /*2a10*/  ISETP.GT.AND P0, PT, R3, 0x8, P0 ;  /* 0x000000080300780c */ /* 0x000fe20000704270 */
[----:B------:R-:W-:Y:S01]  /*2a20*/  BSSY B1, `(.L_x_48) ;  /* 0x0000006000017945 */ /* 0x000fe20003800000 */
[----:B------:R-:W-:Y:S01]  /*2a30*/  ISETP.GT.AND P1, PT, R0, 0x10, PT ;  /* 0x000000100000780c */ /* 0x000fe20003f24270 */
[----:B------:R-:W-:-:S05]  /*2a40*/  FFMA R13, R30, R154, R13 ;  /* 0x0000009a1e0d7223 */ /* 0x000fca000000000d */
[----:B------:R1:W-:Y:S05]  /*2a50*/  @P2 STG.E desc[UR36][R10.64+0x20], R13 ;  /* 0x0000200d0a002986 */ /* 0x0003ea000c101924 */
[----:B------:R-:W-:Y:S05]  /*2a60*/  @!P0 BRA `(.L_x_49) ;  /* 0x0000000000048947 */ /* 0x000fea0003800000 */
[----:B------:R0:W5:Y:S02]  /*2a70*/  LDG.E.LTC128B R22, desc[UR36][R8.64+0x24] ;  /* 0x0000242408167981 */ /* 0x000164000c1e1920 */
.L_x_49:
[----:B------:R-:W-:Y:S05]  /*2a80*/  BSYNC B1 ;  /* 0x0000000000017941 */ /* 0x000fea0003800000 */
.L_x_48:
        /* <DEDUP_REMOVED lines=8> */
.L_x_51:
[----:B------:R-:W-:Y:S05]  /*2b10*/  BSYNC B1 ;  /* 0x0000000000017941 */ /* 0x000fea0003800000 */
.L_x_50:
[----:B-1---5:R-:W-:Y:S01]  /*2b20*/  FMUL R13, R22, R155 ;  /* 0x0000009b160d7220 */ /* 0x022fe20000400000 */
[----:B------:R-:W-:Y:S01]  /*2b30*/  ISETP.GT.AND P0, PT, R3, RZ, P2 ;  /* 0x000000ff0300720c */ /* 0x000fe20001704270 */
[----:B------:R-:W-:Y:S02]  /*2b40*/  BSSY B1, `(.L_x_52) ;  /* 0x0000005000017945 */ /* 0x000fe40003800000 */
[----:B------:R-:W-:-:S05]  /*2b50*/  FFMA R13, R32, R154, R13 ;  /* 0x0000009a200d7223 */ /* 0x000fca000000000d */
[----:B------:R1:W-:Y:S05]  /*2b60*/  @P3 STG.E desc[UR36][R4.64+0x40], R13 ;  /* 0x0000400d04003986 */ /* 0x0003ea000c101924 */
[----:B------:R-:W-:Y:S05]  /*2b70*/  @!P0 BRA `(.L_x_53) ;  /* 0x0000000000048947 */ /* 0x000fea0003800000 */
[----:B------:R0:W5:Y:S02]  /*2b80*/  LDG.E.LTC128B R22, desc[UR36][R6.64+0x44] ;  /* 0x0000442406167981 */ /* 0x000164000c1e1920 */
.L_x_53:
[----:B------:R-:W-:Y:S05]  /*2b90*/  BSYNC B1 ;  /* 0x0000000000017941 */ /* 0x000fea0003800000 */
.L_x_52:
[----:B-----5:R-:W-:Y:S01]  /*2ba0*/  FMUL R2, R22, R155 ;  /* 0x0000009b16027220 */ /* 0x020fe20000400000 */
[----:B------:R-:W-:Y:S01]  /*2bb0*/  ISETP.GT.AND P1, PT, R3, 0x8, P1 ;  /* 0x000000080300780c */ /* 0x000fe20000f24270 */
[----:B------:R-:W-:Y:S02]  /*2bc0*/  BSSY B1, `(.L_x_54) ;  /* 0x0000005000017945 */ /* 0x000fe40003800000 */
[----:B------:R-:W-:-:S05]  /*2bd0*/  FFMA R33, R33, R154, R2 ;  /* 0x0000009a21217223 */ /* 0x000fca0000000002 */
[----:B------:R0:W-:Y:S05]  /*2be0*/  @P0 STG.E desc[UR36][R4.64+0x44], R33 ;  /* 0x0000442104000986 */ /* 0x0001ea000c101924 */
[----:B------:R-:W-:Y:S05]  /*2bf0*/  @!P1 BRA `(.L_x_55) ;  /* 0x0000000000049947 */ /* 0x000fea0003800000 */
[----:B------:R0:W5:Y:S02]  /*2c00*/  LDG.E.LTC128B R22, desc[UR36][R8.64+0x40] ;  /* 0x0000402408167981 */ /* 0x000164000c1e1920 */
.L_x_55:
[----:B------:R-:W-:Y:S05]  /*2c10*/  BSYNC B1 ;  /* 0x0000000000017941 */ /* 0x000fea0003800000 */
.L_x_54:
        /* <DEDUP_REMOVED lines=8> */
.L_x_57:
[----:B------:R-:W-:Y:S05]  /*2ca0*/  BSYNC B1 ;  /* 0x0000000000017941 */ /* 0x000fea0003800000 */
.L_x_56:
        /* <DEDUP_REMOVED lines=8> */
.L_x_59:
[----:B------:R-:W-:Y:S05]  /*2d30*/  BSYNC B1 ;  /* 0x0000000000017941 */ /* 0x000fea0003800000 */
.L_x_58:
[----:B-1---5:R-:W-:Y:S01]  /*2d40*/  FMUL R13, R22, R155 ;  /* 0x0000009b160d7220 */ /* 0x022fe20000400000 */
[----:B------:R-:W-:Y:S01]  /*2d50*/  ISETP.GT.AND P2, PT, R3, RZ, P1 ;  /* 0x000000ff0300720c */ /* 0x000fe20000f44270 */
[----:B------:R-:W-:Y:S02]  /*2d60*/  BSSY B1, `(.L_x_60) ;  /* 0x0000005000017945 */ /* 0x000fe40003800000 */
[----:B------:R-:W-:-:S05]  /*2d70*/  FFMA R13, R36, R154, R13 ;  /* 0x0000009a240d7223 */ /* 0x000fca000000000d */
[----:B------:R1:W-:Y:S05]  /*2d80*/  @P3 STG.E desc[UR36][R4.64+0x60], R13 ;  /* 0x0000600d04003986 */ /* 0x0003ea000c101924 */
[----:B------:R-:W-:Y:S05]  /*2d90*/  @!P2 BRA `(.L_x_61) ;  /* 0x000000000004a947 */ /* 0x000fea0003800000 */
[----:B------:R0:W5:Y:S02]  /*2da0*/  LDG.E.LTC128B R22, desc[UR36][R6.64+0x64] ;  /* 0x0000642406167981 */ /* 0x000164000c1e1920 */
.L_x_61:
[----:B------:R-:W-:Y:S05]  /*2db0*/  BSYNC B1 ;  /* 0x0000000000017941 */ /* 0x000fea0003800000 */
.L_x_60:
[----:B-----5:R-:W-:Y:S01]  /*2dc0*/  FMUL R2, R22, R155 ;  /* 0x0000009b16027220 */ /* 0x020fe20000400000 */
[----:B------:R-:W-:Y:S01]  /*2dd0*/  ISETP.GT.AND P0, PT, R3, 0x8, P0 ;  /* 0x000000080300780c */ /* 0x000fe20000704270 */
[----:B------:R-:W-:Y:S02]  /*2de0*/  BSSY B1, `(.L_x_62) ;  /* 0x0000005000017945 */ /* 0x000fe40003800000 */
[----:B------:R-:W-:-:S05]  /*2df0*/  FFMA R37, R37, R154, R2 ;  /* 0x0000009a25257223 */ /* 0x000fca0000000002 */
[----:B------:R0:W-:Y:S05]  /*2e00*/  @P2 STG.E desc[UR36][R4.64+0x64], R37 ;  /* 0x0000642504002986 */ /* 0x0001ea000c101924 */
[----:B------:R-:W-:Y:S05]  /*2e10*/  @!P0 BRA `(.L_x_63) ;  /* 0x0000000000048947 */ /* 0x000fea0003800000 */
[----:B------:R0:W5:Y:S02]  /*2e20*/  LDG.E.LTC128B R22, desc[UR36][R8.64+0x60] ;  /* 0x0000602408167981 */ /* 0x000164000c1e1920 */
.L_x_63:
[----:B------:R-:W-:Y:S05]  /*2e30*/  BSYNC B1 ;  /* 0x0000000000017941 */ /* 0x000fea0003800000 */
.L_x_62:
        /* <DEDUP_REMOVED lines=8> */
.L_x_65:
[----:B------:R-:W-:Y:S05]  /*2ec0*/  BSYNC B1 ;  /* 0x0000000000017941 */ /* 0x000fea0003800000 */
.L_x_64:
        /* <DEDUP_REMOVED lines=8> */
.L_x_67:
[----:B------:R-:W-:Y:S05]  /*2f50*/  BSYNC B1 ;  /* 0x0000000000017941 */ /* 0x000fea0003800000 */
.L_x_66:
[----:B-1---5:R-:W-:Y:S01]  /*2f60*/  FMUL R13, R22, R155 ;  /* 0x0000009b160d7220 */ /* 0x022fe20000400000 */
[----:B------:R-:W-:Y:S01]  /*2f70*/  ISETP.GT.AND P1, PT, R3, RZ, P0 ;  /* 0x000000ff0300720c */ /* 0x000fe20000724270 */
[----:B------:R-:W-:Y:S02]  /*2f80*/  BSSY B1, `(.L_x_68) ;  /* 0x0000005000017945 */ /* 0x000fe40003800000 */
[----:B------:R-:W-:-:S05]  /*2f90*/  FFMA R13, R40, R154, R13 ;  /* 0x0000009a280d7223 */ /* 0x000fca000000000d */
[----:B------:R1:W-:Y:S05]  /*2fa0*/  @P3 STG.E desc[UR36][R4.64+0x80], R13 ;  /* 0x0000800d04003986 */ /* 0x0003ea000c101924 */
[----:B------:R-:W-:Y:S05]  /*2fb0*/  @!P1 BRA `(.L_x_69) ;  /* 0x0000000000049947 */ /* 0x000fea0003800000 */
[----:B------:R0:W5:Y:S02]  /*2fc0*/  LDG.E.LTC128B R22, desc[UR36][R6.64+0x84] ;  /* 0x0000842406167981 */ /* 0x000164000c1e1920 */
.L_x_69:
[----:B------:R-:W-:Y:S05]  /*2fd0*/  BSYNC B1 ;  /* 0x0000000000017941 */ /* 0x000fea0003800000 */
.L_x_68:
[----:B-----5:R-:W-:Y:S01]  /*2fe0*/  FMUL R2, R22, R155 ;  /* 0x0000009b16027220 */ /* 0x020fe20000400000 */
[----:B------:R-:W-:Y:S01]  /*2ff0*/  ISETP.GT.AND P2, PT, R3, 0x8, P2 ;  /* 0x000000080300780c */ /* 0x000fe20001744270 */
[----:B------:R-:W-:Y:S02]  /*3000*/  BSSY B1, `(.L_x_70) ;  /* 0x0000005000017945 */ /* 0x000fe40003800000 */
[----:B------:R-:W-:-:S05]  /*3010*/  FFMA R41, R41, R154, R2 ;  /* 0x0000009a29297223 */ /* 0x000fca0000000002 */
[----:B------:R0:W-:Y:S05]  /*3020*/  @P1 STG.E desc[UR36][R4.64+0x84], R41 ;  /* 0x0000842904001986 */ /* 0x0001ea000c101924 */
[----:B------:R-:W-:Y:S05]  /*3030*/  @!P2 BRA `(.L_x_71) ;  /* 0x000000000004a947 */ /* 0x000fea0003800000 */
[----:B------:R0:W5:Y:S02]  /*3040*/  LDG.E.LTC128B R22, desc[UR36][R8.64+0x80] ;  /* 0x0000802408167981 */ /* 0x000164000c1e1920 */
.L_x_71:
[----:B------:R-:W-:Y:S05]  /*3050*/  BSYNC B1 ;  /* 0x0000000000017941 */ /* 0x000fea0003800000 */
.L_x_70:
        /* <DEDUP_REMOVED lines=8> */
.L_x_73:
[----:B------:R-:W-:Y:S05]  /*30e0*/  BSYNC B1 ;  /* 0x0000000000017941 */ /* 0x000fea0003800000 */
.L_x_72:
        /* <DEDUP_REMOVED lines=8> */
.L_x_75:
[----:B------:R-:W-:Y:S05]  /*3170*/  BSYNC B1 ;  /* 0x0000000000017941 */ /* 0x000fea0003800000 */
.L_x_74:
[----:B-1---5:R-:W-:Y:S01]  /*3180*/  FMUL R13, R22, R155 ;  /* 0x0000009b160d7220 */ /* 0x022fe20000400000 */
[----:B------:R-:W-:Y:S01]  /*3190*/  ISETP.GT.AND P0, PT, R3, RZ, P2 ;  /* 0x000000ff0300720c */ /* 0x000fe20001704270 */
[----:B------:R-:W-:Y:S02]  /*31a0*/  BSSY B1, `(.L_x_76) ;  /* 0x0000005000017945 */ /* 0x000fe40003800000 */
[----:B------:R-:W-:-:S05]  /*31b0*/  FFMA R13, R44, R154, R13 ;  /* 0x0000009a2c0d7223 */ /* 0x000fca000000000d */
[----:B------:R1:W-:Y:S05]  /*31c0*/  @P3 STG.E desc[UR36][R4.64+0xa0], R13 ;  /* 0x0000a00d04003986 */ /* 0x0003ea000c101924 */
[----:B------:R-:W-:Y:S05]  /*31d0*/  @!P0 BRA `(.L_x_77) ;  /* 0x0000000000048947 */ /* 0x000fea0003800000 */
[----:B------:R0:W5:Y:S02]  /*31e0*/  LDG.E.LTC128B R22, desc[UR36][R6.64+0xa4] ;  /* 0x0000a42406167981 */ /* 0x000164000c1e1920 */
.L_x_77:
[----:B------:R-:W-:Y:S05]  /*31f0*/  BSYNC B1 ;  /* 0x0000000000017941 */ /* 0x000fea0003800000 */
.L_x_76:
[----:B-----5:R-:W-:Y:S01]  /*3200*/  FMUL R2, R22, R155 ;  /* 0x0000009b16027220 */ /* 0x020fe20000400000 */
[----:B------:R-:W-:Y:S01]  /*3210*/  ISETP.GT.AND P1, PT, R3, 0x8, P1 ;  /* 0x000000080300780c */ /* 0x000fe20000f24270 */
[----:B------:R-:W-:Y:S02]  /*3220*/  BSSY B1, `(.L_x_78) ;  /* 0x0000005000017945 */ /* 0x000fe40003800000 */
[----:B------:R-:W-:-:S05]  /*3230*/  FFMA R45, R45, R154, R2 ;  /* 0x0000009a2d2d7223 */ /* 0x000fca0000000002 */
[----:B------:R0:W-:Y:S05]  /*3240*/  @P0 STG.E desc[UR36][R4.64+0xa4], R45 ;  /* 0x0000a42d04000986 */ /* 0x0001ea000c101924 */
[----:B------:R-:W-:Y:S05]  /*3250*/  @!P1 BRA `(.L_x_79) ;  /* 0x0000000000049947 */ /* 0x000fea0003800000 */
[----:B------:R0:W5:Y:S02]  /*3260*/  LDG.E.LTC128B R22, desc[UR36][R8.64+0xa0] ;  /* 0x0000a02408167981 */ /* 0x000164000c1e1920 */
.L_x_79:
[----:B------:R-:W-:Y:S05]  /*3270*/  BSYNC B1 ;  /* 0x0000000000017941 */ /* 0x000fea0003800000 */
.L_x_78:
        /* <DEDUP_REMOVED lines=8> */
.L_x_81:
[----:B------:R-:W-:Y:S05]  /*3300*/  BSYNC B1 ;  /* 0x0000000000017941 */ /* 0x000fea0003800000 */
.L_x_80:
        /* <DEDUP_REMOVED lines=8> */
.L_x_83:
[----:B------:R-:W-:Y:S05]  /*3390*/  BSYNC B1 ;  /* 0x0000000000017941 */ /* 0x000fea0003800000 */
.L_x_82:
[----:B-1---5:R-:W-:Y:S01]  /*33a0*/  FMUL R13, R22, R155 ;  /* 0x0000009b160d7220 */ /* 0x022fe20000400000 */
[----:B------:R-:W-:Y:S01]  /*33b0*/  ISETP.GT.AND P2, PT, R3, RZ, P1 ;  /* 0x000000ff0300720c */ /* 0x000fe20000f44270 */
[----:B------:R-:W-:Y:S02]  /*33c0*/  BSSY B1, `(.L_x_84) ;  /* 0x0000005000017945 */ /* 0x000fe40003800000 */
[----:B------:R-:W-:-:S05]  /*33d0*/  FFMA R13, R48, R154, R13 ;  /* 0x0000009a300d7223 */ /* 0x000fca000000000d */
[----:B------:R1:W-:Y:S05]  /*33e0*/  @P3 STG.E desc[UR36][R4.64+0xc0], R13 ;  /* 0x0000c00d04003986 */ /* 0x0003ea000c101924 */
[----:B------:R-:W-:Y:S05]  /*33f0*/  @!P2 BRA `(.L_x_85) ;  /* 0x000000000004a947 */ /* 0x000fea0003800000 */
[----:B------:R0:W5:Y:S02]  /*3400*/  LDG.E.LTC128B R22, desc[UR36][R6.64+0xc4] ;  /* 0x0000c42406167981 */ /* 0x000164000c1e1920 */
.L_x_85:
[----:B------:R-:W-:Y:S05]  /*3410*/  BSYNC B1 ;  /* 0x0000000000017941 */ /* 0x000fea0003800000 */
.L_x_84:
[----:B-----5:R-:W-:Y:S01]  /*3420*/  FMUL R2, R22, R155 ;  /* 0x0000009b16027220 */ /* 0x020fe20000400000 */
[----:B------:R-:W-:Y:S01]  /*3430*/  ISETP.GT.AND P0, PT, R3, 0x8, P0 ;  /* 0x000000080300780c */ /* 0x000fe20000704270 */
[----:B------:R-:W-:Y:S02]  /*3440*/  BSSY B1, `(.L_x_86) ;  /* 0x0000005000017945 */ /* 0x000fe40003800000 */
[----:B------:R-:W-:-:S05]  /*3450*/  FFMA R49, R49, R154, R2 ;  /* 0x0000009a31317223 */ /* 0x000fca0000000002 */
[----:B------:R0:W-:Y:S05]  /*3460*/  @P2 STG.E desc[UR36][R4.64+0xc4], R49 ;  /* 0x0000c43104002986 */ /* 0x0001ea000c101924 */
[----:B------:R-:W-:Y:S05]  /*3470*/  @!P0 BRA `(.L_x_87) ;  /* 0x0000000000048947 */ /* 0x000fea0003800000 */
[----:B------:R0:W5:Y:S02]  /*3480*/  LDG.E.LTC128B R22, desc[UR36][R8.64+0xc0] ;  /* 0x0000c02408167981 */ /* 0x000164000c1e1920 */
.L_x_87:
[----:B------:R-:W-:Y:S05]  /*3490*/  BSYNC B1 ;  /* 0x0000000000017941 */ /* 0x000fea0003800000 */
.L_x_86:
        /* <DEDUP_REMOVED lines=8> */
.L_x_89:
[----:B------:R-:W-:Y:S05]  /*3520*/  BSYNC B1 ;  /* 0x0000000000017941 */ /* 0x000fea0003800000 */
.L_x_88:
        /* <DEDUP_REMOVED lines=8> */
.L_x_91:
[----:B------:R-:W-:Y:S05]  /*35b0*/  BSYNC B1 ;  /* 0x0000000000017941 */ /* 0x000fea0003800000 */
.L_x_90:
[----:B-1---5:R-:W-:Y:S01]  /*35c0*/  FMUL R13, R22, R155 ;  /* 0x0000009b160d7220 */ /* 0x022fe20000400000 */
[----:B------:R-:W-:Y:S01]  /*35d0*/  ISETP.GT.AND P1, PT, R3, RZ, P0 ;  /* 0x000000ff0300720c */ /* 0x000fe20000724270 */
[----:B------:R-:W-:Y:S02]  /*35e0*/  BSSY B1, `(.L_x_92) ;  /* 0x0000005000017945 */ /* 0x000fe40003800000 */
[----:B------:R-:W-:-:S05]  /*35f0*/  FFMA R13, R52, R154, R13 ;  /* 0x0000009a340d7223 */ /* 0x000fca000000000d */
[----:B------:R1:W-:Y:S05]  /*3600*/  @P3 STG.E desc[UR36][R4.64+0xe0], R13 ;  /* 0x0000e00d04003986 */ /* 0x0003ea000c101924 */
[----:B------:R-:W-:Y:S05]  /*3610*/  @!P1 BRA `(.L_x_93) ;  /* 0x0000000000049947 */ /* 0x000fea0003800000 */
[----:B------:R0:W5:Y:S02]  /*3620*/  LDG.E.LTC128B R22, desc[UR36][R6.64+0xe4] ;  /* 0x0000e42406167981 */ /* 0x000164000c1e1920 */
.L_x_93:
[----:B------:R-:W-:Y:S05]  /*3630*/  BSYNC B1 ;  /* 0x0000000000017941 */ /* 0x000fea0003800000 */
.L_x_92:
[----:B-----5:R-:W-:Y:S01]  /*3640*/  FMUL R2, R22, R155 ;  /* 0x0000009b16027220 */ /* 0x020fe20000400000 */
[----:B------:R-:W-:Y:S01]  /*3650*/  ISETP.GT.AND P2, PT, R3, 0x8, P2 ;  /* 0x000000080300780c */ /* 0x000fe20001744270 */
[----:B------:R-:W-:Y:S02]  /*3660*/  BSSY B1, `(.L_x_94) ;  /* 0x0000005000017945 */ /* 0x000fe40003800000 */
[----:B------:R-:W-:-:S05]  /*3670*/  FFMA R53, R53, R154, R2 ;  /* 0x0000009a35357223 */ /* 0x000fca0000000002 */
[----:B------:R0:W-:Y:S05]  /*3680*/  @P1 STG.E desc[UR36][R4.64+0xe4], R53 ;  /* 0x0000e43504001986 */ /* 0x0001ea000c101924 */
[----:B------:R-:W-:Y:S05]  /*3690*/  @!P2 BRA `(.L_x_95) ;  /* 0x000000000004a947 */ /* 0x000fea0003800000 */
[----:B------:R0:W5:Y:S02]  /*36a0*/  LDG.E.LTC128B R22, desc[UR36][R8.64+0xe0] ;  /* 0x0000e02408167981 */ /* 0x000164000c1e1920 */
.L_x_95:
[----:B------:R-:W-:Y:S05]  /*36b0*/  BSYNC B1 ;  /* 0x0000000000017941 */ /* 0x000fea0003800000 */
.L_x_94:
        /* <DEDUP_REMOVED lines=8> */
.L_x_97:
[----:B------:R-:W-:Y:S05]  /*3740*/  BSYNC B1 ;  /* 0x0000000000017941 */ /* 0x000fea0003800000 */
.L_x_96:
        /* <DEDUP_REMOVED lines=8> */
.L_x_99:
[----:B------:R-:W-:Y:S05]  /*37d0*/  BSYNC B1 ;  /* 0x0000000000017941 */ /* 0x000fea0003800000 */
.L_x_98:
[----:B-1---5:R-:W-:Y:S01]  /*37e0*/  FMUL R13, R22, R155 ;  /* 0x0000009b160d7220 */ /* 0x022fe20000400000 */
[----:B------:R-:W-:Y:S01]  /*37f0*/  ISETP.GT.AND P0, PT, R3, RZ, P2 ;  /* 0x000000ff0300720c */ /* 0x000fe20001704270 */
[----:B------:R-:W-:Y:S02]  /*3800*/  BSSY B1, `(.L_x_100) ;  /* 0x0000005000017945 */ /* 0x000fe40003800000 */
[----:B------:R-:W-:-:S05]  /*3810*/  FFMA R13, R56, R154, R13 ;  /* 0x0000009a380d7223 */ /* 0x000fca000000000d */
[----:B------:R1:W-:Y:S05]  /*3820*/  @P3 STG.E desc[UR36][R4.64+0x100], R13 ;  /* 0x0001000d04003986 */ /* 0x0003ea000c101924 */
[----:B------:R-:W-:Y:S05]  /*3830*/  @!P0 BRA `(.L_x_101) ;  /* 0x0000000000048947 */ /* 0x000fea0003800000 */
[----:B------:R0:W5:Y:S02]  /*3840*/  LDG.E.LTC128B R22, desc[UR36][R6.64+0x104] ;  /* 0x0001042406167981 */ /* 0x000164000c1e1920 */
.L_x_101:
[----:B------:R-:W-:Y:S05]  /*3850*/  BSYNC B1 ;  /* 0x0000000000017941 */ /* 0x000fea0003800000 */
.L_x_100:
[----:B-----5:R-:W-:Y:S01]  /*3860*/  FMUL R2, R22, R155 ;  /* 0x0000009b16027220 */ /* 0x020fe20000400000 */
[----:B------:R-:W-:Y:S01]  /*3870*/  ISETP.GT.AND P1, PT, R3, 0x8, P1 ;  /* 0x000000080300780c */ /* 0x000fe20000f24270 */
[----:B------:R-:W-:Y:S02]  /*3880*/  BSSY B1, `(.L_x_102) ;  /* 0x0000005000017945 */ /* 0x000fe40003800000 */
[----:B------:R-:W-:-:S05]  /*3890*/  FFMA R57, R57, R154, R2 ;  /* 0x0000009a39397223 */ /* 0x000fca0000000002 */
[----:B------:R0:W-:Y:S05]  /*38a0*/  @P0 STG.E desc[UR36][R4.64+0x104], R57 ;  /* 0x0001043904000986 */ /* 0x0001ea000c101924 */
[----:B------:R-:W-:Y:S05]  /*38b0*/  @!P1 BRA `(.L_x_103) ;  /* 0x0000000000049947 */ /* 0x000fea0003800000 */
[----:B------:R0:W5:Y:S02]  /*38c0*/  LDG.E.LTC128B R22, desc[UR36][R8.64+0x100] ;  /* 0x0001002408167981 */ /* 0x000164000c1e1920 */
.L_x_103:
[----:B------:R-:W-:Y:S05]  /*38d0*/  BSYNC B1 ;  /* 0x0000000000017941 */ /* 0x000fea0003800000 */
.L_x_102:
        /* <DEDUP_REMOVED lines=8> */
.L_x_105:
[----:B------:R-:W-:Y:S05]  /*3960*/  BSYNC B1 ;  /* 0x0000000000017941 */ /* 0x000fea0003800000 */
.L_x_104:
        /* <DEDUP_REMOVED lines=8> */
.L_x_107:
[----:B------:R-:W-:Y:S05]  /*39f0*/  BSYNC B1 ;  /* 0x0000000000017941 */ /* 0x000fea0003800000 */
.L_x_106:
[----:B-1---5:R-:W-:Y:S01]  /*3a00*/  FMUL R13, R22, R155 ;  /* 0x0000009b160d7220 */ /* 0x022fe20000400000 */
[----:B------:R-:W-:Y:S01]  /*3a10*/  ISETP.GT.AND P2, PT, R3, RZ, P1 ;  /* 0x000000ff0300720c */ /* 0x000fe20000f44270 */
[----:B------:R-:W-:Y:S02]  /*3a20*/  BSSY B1, `(.L_x_108) ;  /* 0x0000005000017945 */ /* 0x000fe40003800000 */
[----:B------:R-:W-:-:S05]  /*3a30*/  FFMA R13, R60, R154, R13 ;  /* 0x0000009a3c0d7223 */ /* 0x000fca000000000d */
[----:B------:R1:W-:Y:S05]  /*3a40*/  @P3 STG.E desc[UR36][R4.64+0x120], R13 ;  /* 0x0001200d04003986 */ /* 0x0003ea000c101924 */
[----:B------:R-:W-:Y:S05]  /*3a50*/  @!P2 BRA `(.L_x_109) ;  /* 0x000000000004a947 */ /* 0x000fea0003800000 */
[----:B------:R0:W5:Y:S02]  /*3a60*/  LDG.E.LTC128B R22, desc[UR36][R6.64+0x124] ;  /* 0x0001242406167981 */ /* 0x000164000c1e1920 */
.L_x_109:
[----:B------:R-:W-:Y:S05]  /*3a70*/  BSYNC B1 ;  /* 0x0000000000017941 */ /* 0x000fea0003800000 */
.L_x_108:
[----:B-----5:R-:W-:Y:S01]  /*3a80*/  FMUL R2, R22, R155 ;  /* 0x0000009b16027220 */ /* 0x020fe20000400000 */
[----:B------:R-:W-:Y:S01]  /*3a90*/  ISETP.GT.AND P0, PT, R3, 0x8, P0 ;  /* 0x000000080300780c */ /* 0x000fe20000704270 */
[----:B------:R-:W-:Y:S02]  /*3aa0*/  BSSY B1, `(.L_x_110) ;  /* 0x0000005000017945 */ /* 0x000fe40003800000 */
[----:B------:R-:W-:-:S05]  /*3ab0*/  FFMA R61, R61, R154, R2 ;  /* 0x0000009a3d3d7223 */ /* 0x000fca0000000002 */
[----:B------:R0:W-:Y:S05]  /*3ac0*/  @P2 STG.E desc[UR36][R4.64+0x124], R61 ;  /* 0x0001243d04002986 */ /* 0x0001ea000c101924 */
[----:B------:R-:W-:Y:S05]  /*3ad0*/  @!P0 BRA `(.L_x_111) ;  /* 0x0000000000048947 */ /* 0x000fea0003800000 */
[----:B------:R0:W5:Y:S02]  /*3ae0*/  LDG.E.LTC128B R22, desc[UR36][R8.64+0x120] ;  /* 0x0001202408167981 */ /* 0x000164000c1e1920 */
.L_x_111:
[----:B------:R-:W-:Y:S05]  /*3af0*/  BSYNC B1 ;  /* 0x0000000000017941 */ /* 0x000fea0003800000 */
.L_x_110:
        /* <DEDUP_REMOVED lines=8> */
.L_x_113:
[----:B------:R-:W-:Y:S05]  /*3b80*/  BSYNC B1 ;  /* 0x0000000000017941 */ /* 0x000fea0003800000 */
.L_x_112:
        /* <DEDUP_REMOVED lines=8> */
.L_x_115:
[----:B------:R-:W-:Y:S05]  /*3c10*/  BSYNC B1 ;  /* 0x0000000000017941 */ /* 0x000fea0003800000 */
.L_x_114:
[----:B-1---5:R-:W-:Y:S01]  /*3c20*/  FMUL R13, R22, R155 ;  /* 0x0000009b160d7220 */ /* 0x022fe20000400000 */
[----:B------:R-:W-:Y:S01]  /*3c30*/  ISETP.GT.AND P1, PT, R3, RZ, P0 ;  /* 0x000000ff0300720c */ /* 0x000fe20000724270 */
[----:B------:R-:W-:Y:S02]  /*3c40*/  BSSY B1, `(.L_x_116) ;  /* 0x0000005000017945 */ /* 0x000fe40003800000 */
[----:B------:R-:W-:-:S05]  /*3c50*/  FFMA R13, R64, R154, R13 ;  /* 0x0000009a400d7223 */ /* 0x000fca000000000d */
[----:B------:R1:W-:Y:S05]  /*3c60*/  @P3 STG.E desc[UR36][R4.64+0x140], R13 ;  /* 0x0001400d04003986 */ /* 0x0003ea000c101924 */
[----:B------:R-:W-:Y:S05]  /*3c70*/  @!P1 BRA `(.L_x_117) ;  /* 0x0000000000049947 */ /* 0x000fea0003800000 */
[----:B------:R0:W5:Y:S02]  /*3c80*/  LDG.E.LTC128B R22, desc[UR36][R6.64+0x144] ;  /* 0x0001442406167981 */ /* 0x000164000c1e1920 */
.L_x_117:
[----:B------:R-:W-:Y:S05]  /*3c90*/  BSYNC B1 ;  /* 0x0000000000017941 */ /* 0x000fea0003800000 */
.L_x_116:
[----:B-----5:R-:W-:Y:S01]  /*3ca0*/  FMUL R2, R22, R155 ;  /* 0x0000009b16027220 */ /* 0x020fe20000400000 */
[----:B------:R-:W-:Y:S01]  /*3cb0*/  ISETP.GT.AND P2, PT, R3, 0x8, P2 ;  /* 0x000000080300780c */ /* 0x000fe20001744270 */
[----:B------:R-:W-:Y:S02]  /*3cc0*/  BSSY B1, `(.L_x_118) ;  /* 0x0000005000017945 */ /* 0x000fe40003800000 */
[----:B------:R-:W-:-:S05]  /*3cd0*/  FFMA R65, R65, R154, R2 ;  /* 0x0000009a41417223 */ /* 0x000fca0000000002 */
[----:B------:R0:W-:Y:S05]  /*3ce0*/  @P1 STG.E desc[UR36][R4.64+0x144], R65 ;  /* 0x0001444104001986 */ /* 0x0001ea000c101924 */
[----:B------:R-:W-:Y:S05]  /*3cf0*/  @!P2 BRA `(.L_x_119) ;  /* 0x000000000004a947 */ /* 0x000fea0003800000 */
[----:B------:R0:W5:Y:S02]  /*3d00*/  LDG.E.LTC128B R22, desc[UR36][R8.64+0x140] ;  /* 0x0001402408167981 */ /* 0x000164000c1e1920 */
.L_x_119:
[----:B------:R-:W-:Y:S05]  /*3d10*/  BSYNC B1 ;  /* 0x0000000000017941 */ /* 0x000fea0003800000 */
.L_x_118:
        /* <DEDUP_REMOVED lines=8> */
.L_x_121:
[----:B------:R-:W-:Y:S05]  /*3da0*/  BSYNC B1 ;  /* 0x0000000000017941 */ /* 0x000fea0003800000 */
.L_x_120:
        /* <DEDUP_REMOVED lines=8> */
.L_x_123:
[----:B------:R-:W-:Y:S05]  /*3e30*/  BSYNC B1 ;  /* 0x0000000000017941 */ /* 0x000fea0003800000 */
.L_x_122:
[----:B-1---5:R-:W-:Y:S01]  /*3e40*/  FMUL R13, R22, R155 ;  /* 0x0000009b160d7220 */ /* 0x022fe20000400000 */
[----:B------:R-:W-:Y:S01]  /*3e50*/  ISETP.GT.AND P0, PT, R3, RZ, P2 ;  /* 0x000000ff0300720c */ /* 0x000fe20001704270 */
[----:B------:R-:W-:Y:S02]  /*3e60*/  BSSY B1, `(.L_x_124) ;  /* 0x0000005000017945 */ /* 0x000fe40003800000 */
[----:B------:R-:W-:-:S05]  /*3e70*/  FFMA R13, R68, R154, R13 ;  /* 0x0000009a440d7223 */ /* 0x000fca000000000d */
[----:B------:R1:W-:Y:S05]  /*3e80*/  @P3 STG.E desc[UR36][R4.64+0x160], R13 ;  /* 0x0001600d04003986 */ /* 0x0003ea000c101924 */
[----:B------:R-:W-:Y:S05]  /*3e90*/  @!P0 BRA `(.L_x_125) ;  /* 0x0000000000048947 */ /* 0x000fea0003800000 */
[----:B------:R0:W5:Y:S02]  /*3ea0*/  LDG.E.LTC128B R22, desc[UR36][R6.64+0x164] ;  /* 0x0001642406167981 */ /* 0x000164000c1e1920 */
.L_x_125:
[----:B------:R-:W-:Y:S05]  /*3eb0*/  BSYNC B1 ;  /* 0x0000000000017941 */ /* 0x000fea0003800000 */
.L_x_124:
[----:B-----5:R-:W-:Y:S01]  /*3ec0*/  FMUL R2, R22, R155 ;  /* 0x0000009b16027220 */ /* 0x020fe20000400000 */
[----:B------:R-:W-:Y:S01]  /*3ed0*/  ISETP.GT.AND P1, PT, R3, 0x8, P1 ;  /* 0x000000080300780c */ /* 0x000fe20000f24270 */
[----:B------:R-:W-:Y:S02]  /*3ee0*/  BSSY B1, `(.L_x_126) ;  /* 0x0000005000017945 */ /* 0x000fe40003800000 */
[----:B------:R-:W-:-:S05]  /*3ef0*/  FFMA R69, R69, R154, R2 ;  /* 0x0000009a45457223 */ /* 0x000fca0000000002 */
[----:B------:R0:W-:Y:S05]  /*3f00*/  @P0 STG.E desc[UR36][R4.64+0x164], R69 ;  /* 0x0001644504000986 */ /* 0x0001ea000c101924 */
[----:B------:R-:W-:Y:S05]  /*3f10*/  @!P1 BRA `(.L_x_127) ;  /* 0x0000000000049947 */ /* 0x000fea0003800000 */
[----:B------:R0:W5:Y:S02]  /*3f20*/  LDG.E.LTC128B R22, desc[UR36][R8.64+0x160] ;  /* 0x0001602408167981 */ /* 0x000164000c1e1920 */
.L_x_127:
[----:B------:R-:W-:Y:S05]  /*3f30*/  BSYNC B1 ;  /* 0x0000000000017941 */ /* 0x000fea0003800000 */
.L_x_126:
        /* <DEDUP_REMOVED lines=8> */
.L_x_129:
[----:B------:R-:W-:Y:S05]  /*3fc0*/  BSYNC B1 ;  /* 0x0000000000017941 */ /* 0x000fea0003800000 */
.L_x_128:
        /* <DEDUP_REMOVED lines=8> */
.L_x_131:
[----:B------:R-:W-:Y:S05]  /*4050*/  BSYNC B1 ;  /* 0x0000000000017941 */ /* 0x000fea0003800000 */
.L_x_130:
[----:B-1---5:R-:W-:Y:S01]  /*4060*/  FMUL R13, R22, R155 ;  /* 0x0000009b160d7220 */ /* 0x022fe20000400000 */
[----:B------:R-:W-:Y:S01]  /*4070*/  ISETP.GT.AND P2, PT, R3, RZ, P1 ;  /* 0x000000ff0300720c */ /* 0x000fe20000f44270 */
[----:B------:R-:W-:Y:S02]  /*4080*/  BSSY B1, `(.L_x_132) ;  /* 0x0000005000017945 */ /* 0x000fe40003800000 */
[----:B------:R-:W-:-:S05]  /*4090*/  FFMA R13, R72, R154, R13 ;  /* 0x0000009a480d7223 */ /* 0x000fca000000000d */
[----:B------:R1:W-:Y:S05]  /*40a0*/  @P3 STG.E desc[UR36][R4.64+0x180], R13 ;  /* 0x0001800d04003986 */ /* 0x0003ea000c101924 */
[----:B------:R-:W-:Y:S05]  /*40b0*/  @!P2 BRA `(.L_x_133) ;  /* 0x000000000004a947 */ /* 0x000fea0003800000 */
[----:B------:R0:W5:Y:S02]  /*40c0*/  LDG.E.LTC128B R22, desc[UR36][R6.64+0x184] ;  /* 0x0001842406167981 */ /* 0x000164000c1e1920 */
.L_x_133:
[----:B------:R-:W-:Y:S05]  /*40d0*/  BSYNC B1 ;  /* 0x0000000000017941 */ /* 0x000fea0003800000 */
.L_x_132:
[----:B-----5:R-:W-:Y:S01]  /*40e0*/  FMUL R2, R22, R155 ;  /* 0x0000009b16027220 */ /* 0x020fe20000400000 */
[----:B------:R-:W-:Y:S01]  /*40f0*/  ISETP.GT.AND P0, PT, R3, 0x8, P0 ;  /* 0x000000080300780c */ /* 0x000fe20000704270 */
[----:B------:R-:W-:Y:S02]  /*4100*/  BSSY B1, `(.L_x_134) ;  /* 0x0000005000017945 */ /* 0x000fe40003800000 */
[----:B------:R-:W-:-:S05]  /*4110*/  FFMA R73, R73, R154, R2 ;  /* 0x0000009a49497223 */ /* 0x000fca0000000002 */
[----:B------:R0:W-:Y:S05]  /*4120*/  @P2 STG.E desc[UR36][R4.64+0x184], R73 ;  /* 0x0001844904002986 */ /* 0x0001ea000c101924 */
[----:B------:R-:W-:Y:S05]  /*4130*/  @!P0 BRA `(.L_x_135) ;  /* 0x0000000000048947 */ /* 0x000fea0003800000 */
[----:B------:R0:W5:Y:S02]  /*4140*/  LDG.E.LTC128B R22, desc[UR36][R8.64+0x180] ;  /* 0x0001802408167981 */ /* 0x000164000c1e1920 */
.L_x_135:
[----:B------:R-:W-:Y:S05]  /*4150*/  BSYNC B1 ;  /* 0x0000000000017941 */ /* 0x000fea0003800000 */
.L_x_134:
        /* <DEDUP_REMOVED lines=8> */
.L_x_137:
[----:B------:R-:W-:Y:S05]  /*41e0*/  BSYNC B1 ;  /* 0x0000000000017941 */ /* 0x000fea0003800000 */
.L_x_136:
        /* <DEDUP_REMOVED lines=8> */
.L_x_139:
[----:B------:R-:W-:Y:S05]  /*4270*/  BSYNC B1 ;  /* 0x0000000000017941 */ /* 0x000fea0003800000 */
.L_x_138:
[----:B-1---5:R-:W-:Y:S01]  /*4280*/  FMUL R13, R22, R155 ;  /* 0x0000009b160d7220 */ /* 0x022fe20000400000 */
[----:B------:R-:W-:Y:S01]  /*4290*/  ISETP.GT.AND P1, PT, R3, RZ, P0 ;  /* 0x000000ff0300720c */ /* 0x000fe20000724270 */
[----:B------:R-:W-:Y:S02]  /*42a0*/  BSSY B1, `(.L_x_140) ;  /* 0x0000005000017945 */ /* 0x000fe40003800000 */
[----:B------:R-:W-:-:S05]  /*42b0*/  FFMA R13, R76, R154, R13 ;  /* 0x0000009a4c0d7223 */ /* 0x000fca000000000d */
[----:B------:R1:W-:Y:S05]  /*42c0*/  @P3 STG.E desc[UR36][R4.64+0x1a0], R13 ;  /* 0x0001a00d04003986 */ /* 0x0003ea000c101924 */
[----:B------:R-:W-:Y:S05]  /*42d0*/  @!P1 BRA `(.L_x_141) ;  /* 0x0000000000049947 */ /* 0x000fea0003800000 */
[----:B------:R0:W5:Y:S02]  /*42e0*/  LDG.E.LTC128B R22, desc[UR36][R6.64+0x1a4] ;  /* 0x0001a42406167981 */ /* 0x000164000c1e1920 */
.L_x_141:
[----:B------:R-:W-:Y:S05]  /*42f0*/  BSYNC B1 ;  /* 0x0000000000017941 */ /* 0x000fea0003800000 */
.L_x_140:
[----:B-----5:R-:W-:Y:S01]  /*4300*/  FMUL R2, R22, R155 ;  /* 0x0000009b16027220 */ /* 0x020fe20000400000 */
[----:B------:R-:W-:Y:S01]  /*4310*/  ISETP.GT.AND P2, PT, R3, 0x8, P2 ;  /* 0x000000080300780c */ /* 0x000fe20001744270 */
[----:B------:R-:W-:Y:S02]  /*4320*/  BSSY B1, `(.L_x_142) ;  /* 0x0000005000017945 */ /* 0x000fe40003800000 */
[----:B------:R-:W-:-:S05]  /*4330*/  FFMA R77, R77, R154, R2 ;  /* 0x0000009a4d4d7223 */ /* 0x000fca0000000002 */
[----:B------:R0:W-:Y:S05]  /*4340*/  @P1 STG.E desc[UR36][R4.64+0x1a4], R77 ;  /* 0x0001a44d04001986 */ /* 0x0001ea000c101924 */
[----:B------:R-:W-:Y:S05]  /*4350*/  @!P2 BRA `(.L_x_143) ;  /* 0x000000000004a947 */ /* 0x000fea0003800000 */
[----:B------:R0:W5:Y:S02]  /*4360*/  LDG.E.LTC128B R22, desc[UR36][R8.64+0x1a0] ;  /* 0x0001a02408167981 */ /* 0x000164000c1e1920 */
.L_x_143:
[----:B------:R-:W-:Y:S05]  /*4370*/  BSYNC B1 ;  /* 0x0000000000017941 */ /* 0x000fea0003800000 */
.L_x_142:
        /* <DEDUP_REMOVED lines=8> */
.L_x_145:
[----:B------:R-:W-:Y:S05]  /*4400*/  BSYNC B1 ;  /* 0x0000000000017941 */ /* 0x000fea0003800000 */
.L_x_144:
        /* <DEDUP_REMOVED lines=8> */
.L_x_147:
[----:B------:R-:W-:Y:S05]  /*4490*/  BSYNC B1 ;  /* 0x0000000000017941 */ /* 0x000fea0003800000 */
.L_x_146:
[----:B-1---5:R-:W-:Y:S01]  /*44a0*/  FMUL R13, R22, R155 ;  /* 0x0000009b160d7220 */ /* 0x022fe20000400000 */
[----:B------:R-:W-:Y:S01]  /*44b0*/  ISETP.GT.AND P0, PT, R3, RZ, P2 ;  /* 0x000000ff0300720c */ /* 0x000fe20001704270 */
[----:B------:R-:W-:Y:S02]  /*44c0*/  BSSY B1, `(.L_x_148) ;  /* 0x0000005000017945 */ /* 0x000fe40003800000 */
[----:B------:R-:W-:-:S05]  /*44d0*/  FFMA R13, R80, R154, R13 ;  /* 0x0000009a500d7223 */ /* 0x000fca000000000d */
[----:B------:R1:W-:Y:S05]  /*44e0*/  @P3 STG.E desc[UR36][R4.64+0x1c0], R13 ;  /* 0x0001c00d04003986 */ /* 0x0003ea000c101924 */
[----:B------:R-:W-:Y:S05]  /*44f0*/  @!P0 BRA `(.L_x_149) ;  /* 0x0000000000048947 */ /* 0x000fea0003800000 */
[----:B------:R0:W5:Y:S02]  /*4500*/  LDG.E.LTC128B R22, desc[UR36][R6.64+0x1c4] ;  /* 0x0001c42406167981 */ /* 0x000164000c1e1920 */
.L_x_149:
[----:B------:R-:W-:Y:S05]  /*4510*/  BSYNC B1 ;  /* 0x0000000000017941 */ /* 0x000fea0003800000 */
.L_x_148:
[----:B-----5:R-:W-:Y:S01]  /*4520*/  FMUL R2, R22, R155 ;  /* 0x0000009b16027220 */ /* 0x020fe20000400000 */
[----:B------:R-:W-:Y:S01]  /*4530*/  ISETP.GT.AND P1, PT, R3, 0x8, P1 ;  /* 0x000000080300780c */ /* 0x000fe20000f24270 */
[----:B------:R-:W-:Y:S02]  /*4540*/  BSSY B1, `(.L_x_150) ;  /* 0x0000005000017945 */ /* 0x000fe40003800000 */
[----:B------:R-:W-:-:S05]  /*4550*/  FFMA R81, R81, R154, R2 ;  /* 0x0000009a51517223 */ /* 0x000fca0000000002 */
[----:B------:R0:W-:Y:S05]  /*4560*/  @P0 STG.E desc[UR36][R4.64+0x1c4], R81 ;  /* 0x0001c45104000986 */ /* 0x0001ea000c101924 */
[----:B------:R-:W-:Y:S05]  /*4570*/  @!P1 BRA `(.L_x_151) ;  /* 0x0000000000049947 */ /* 0x000fea0003800000 */
[----:B------:R0:W5:Y:S02]  /*4580*/  LDG.E.LTC128B R22, desc[UR36][R8.64+0x1c0] ;  /* 0x0001c02408167981 */ /* 0x000164000c1e1920 */
.L_x_151:
[----:B------:R-:W-:Y:S05]  /*4590*/  BSYNC B1 ;  /* 0x0000000000017941 */ /* 0x000fea0003800000 */
.L_x_150:
        /* <DEDUP_REMOVED lines=8> */
.L_x_153:
[----:B------:R-:W-:Y:S05]  /*4620*/  BSYNC B1 ;  /* 0x0000000000017941 */ /* 0x000fea0003800000 */
.L_x_152:
        /* <DEDUP_REMOVED lines=8> */
.L_x_155:
[----:B------:R-:W-:Y:S05]  /*46b0*/  BSYNC B1 ;  /* 0x0000000000017941 */ /* 0x000fea0003800000 */
.L_x_154:
[----:B-1---5:R-:W-:Y:S01]  /*46c0*/  FMUL R13, R22, R155 ;  /* 0x0000009b160d7220 */ /* 0x022fe20000400000 */
[----:B------:R-:W-:Y:S01]  /*46d0*/  ISETP.GT.AND P2, PT, R3, RZ, P1 ;  /* 0x000000ff0300720c */ /* 0x000fe20000f44270 */
[----:B------:R-:W-:Y:S02]  /*46e0*/  BSSY B1, `(.L_x_156) ;  /* 0x0000005000017945 */ /* 0x000fe40003800000 */
[----:B------:R-:W-:-:S05]  /*46f0*/  FFMA R13, R84, R154, R13 ;  /* 0x0000009a540d7223 */ /* 0x000fca000000000d */
[----:B------:R1:W-:Y:S05]  /*4700*/  @P3 STG.E desc[UR36][R4.64+0x1e0], R13 ;  /* 0x0001e00d04003986 */ /* 0x0003ea000c101924 */
[----:B------:R-:W-:Y:S05]  /*4710*/  @!P2 BRA `(.L_x_157) ;  /* 0x000000000004a947 */ /* 0x000fea0003800000 */
[----:B------:R0:W5:Y:S02]  /*4720*/  LDG.E.LTC128B R22, desc[UR36][R6.64+0x1e4] ;  /* 0x0001e42406167981 */ /* 0x000164000c1e1920 */
.L_x_157:
[----:B------:R-:W-:Y:S05]  /*4730*/  BSYNC B1 ;  /* 0x0000000000017941 */ /* 0x000fea0003800000 */
.L_x_156:
[----:B-----5:R-:W-:Y:S01]  /*4740*/  FMUL R2, R22, R155 ;  /* 0x0000009b16027220 */ /* 0x020fe20000400000 */
[----:B------:R-:W-:Y:S01]  /*4750*/  ISETP.GT.AND P0, PT, R3, 0x8, P0 ;  /* 0x000000080300780c */ /* 0x000fe20000704270 */
[----:B------:R-:W-:Y:S02]  /*4760*/  BSSY B1, `(.L_x_158) ;  /* 0x0000005000017945 */ /* 0x000fe40003800000 */
[----:B------:R-:W-:-:S05]  /*4770*/  FFMA R85, R85, R154, R2 ;  /* 0x0000009a55557223 */ /* 0x000fca0000000002 */
[----:B------:R0:W-:Y:S05]  /*4780*/  @P2 STG.E desc[UR36][R4.64+0x1e4], R85 ;  /* 0x0001e45504002986 */ /* 0x0001ea000c101924 */
[----:B------:R-:W-:Y:S05]  /*4790*/  @!P0 BRA `(.L_x_159) ;  /* 0x0000000000048947 */ /* 0x000fea0003800000 */
[----:B------:R0:W5:Y:S02]  /*47a0*/  LDG.E.LTC128B R22, desc[UR36][R8.64+0x1e0] ;  /* 0x0001e02408167981 */ /* 0x000164000c1e1920 */
.L_x_159:
[----:B------:R-:W-:Y:S05]  /*47b0*/  BSYNC B1 ;  /* 0x0000000000017941 */ /* 0x000fea0003800000 */
.L_x_158:
        /* <DEDUP_REMOVED lines=8> */
.L_x_161:
[----:B------:R-:W-:Y:S05]  /*4840*/  BSYNC B1 ;  /* 0x0000000000017941 */ /* 0x000fea0003800000 */
.L_x_160:
        /* <DEDUP_REMOVED lines=8> */
.L_x_163:
[----:B------:R-:W-:Y:S05]  /*48d0*/  BSYNC B1 ;  /* 0x0000000000017941 */ /* 0x000fea0003800000 */
.L_x_162:
[----:B-1---5:R-:W-:Y:S01]  /*48e0*/  FMUL R13, R22, R155 ;  /* 0x0000009b160d7220 */ /* 0x022fe20000400000 */
[----:B------:R-:W-:Y:S01]  /*48f0*/  ISETP.GT.AND P1, PT, R3, RZ, P0 ;  /* 0x000000ff0300720c */ /* 0x000fe20000724270 */
[----:B------:R-:W-:Y:S02]  /*4900*/  BSSY B1, `(.L_x_164) ;  /* 0x0000005000017945 */ /* 0x000fe40003800000 */
[----:B------:R-:W-:-:S05]  /*4910*/  FFMA R13, R88, R154, R13 ;  /* 0x0000009a580d7223 */ /* 0x000fca000000000d */
[----:B------:R1:W-:Y:S05]  /*4920*/  @P3 STG.E desc[UR36][R4.64+0x200], R13 ;  /* 0x0002000d04003986 */ /* 0x0003ea000c101924 */
[----:B------:R-:W-:Y:S05]  /*4930*/  @!P1 BRA `(.L_x_165) ;  /* 0x0000000000049947 */ /* 0x000fea0003800000 */
[----:B------:R0:W5:Y:S02]  /*4940*/  LDG.E.LTC128B R22, desc[UR36][R6.64+0x204] ;  /* 0x0002042406167981 */ /* 0x000164000c1e1920 */
.L_x_165:
[----:B------:R-:W-:Y:S05]  /*4950*/  BSYNC B1 ;  /* 0x0000000000017941 */ /* 0x000fea0003800000 */
.L_x_164:
[----:B-----5:R-:W-:Y:S01]  /*4960*/  FMUL R2, R22, R155 ;  /* 0x0000009b16027220 */ /* 0x020fe20000400000 */
[----:B------:R-:W-:Y:S01]  /*4970*/  ISETP.GT.AND P2, PT, R3, 0x8, P2 ;  /* 0x000000080300780c */ /* 0x000fe20001744270 */
[----:B------:R-:W-:Y:S02]  /*4980*/  BSSY B1, `(.L_x_166) ;  /* 0x0000005000017945 */ /* 0x000fe40003800000 */
[----:B------:R-:W-:-:S05]  /*4990*/  FFMA R89, R89, R154, R2 ;  /* 0x0000009a59597223 */ /* 0x000fca0000000002 */
[----:B------:R0:W-:Y:S05]  /*49a0*/  @P1 STG.E desc[UR36][R4.64+0x204], R89 ;  /* 0x0002045904001986 */ /* 0x0001ea000c101924 */
[----:B------:R-:W-:Y:S05]  /*49b0*/  @!P2 BRA `(.L_x_167) ;  /* 0x000000000004a947 */ /* 0x000fea0003800000 */
[----:B------:R0:W5:Y:S02]  /*49c0*/  LDG.E.LTC128B R22, desc[UR36][R8.64+0x200] ;  /* 0x0002002408167981 */ /* 0x000164000c1e1920 */
.L_x_167:
[----:B------:R-:W-:Y:S05]  /*49d0*/  BSYNC B1 ;  /* 0x0000000000017941 */ /* 0x000fea0003800000 */
.L_x_166:
        /* <DEDUP_REMOVED lines=8> */
.L_x_169:
[----:B------:R-:W-:Y:S05]  /*4a60*/  BSYNC B1 ;  /* 0x0000000000017941 */ /* 0x000fea0003800000 */
.L_x_168:
        /* <DEDUP_REMOVED lines=8> */
.L_x_171:
[----:B------:R-:W-:Y:S05]  /*4af0*/  BSYNC B1 ;  /* 0x0000000000017941 */ /* 0x000fea0003800000 */
.L_x_170:
[----:B-1---5:R-:W-:Y:S01]  /*4b00*/  FMUL R13, R22, R155 ;  /* 0x0000009b160d7220 */ /* 0x022fe20000400000 */
[----:B------:R-:W-:Y:S01]  /*4b10*/  ISETP.GT.AND P0, PT, R3, RZ, P2 ;  /* 0x000000ff0300720c */ /* 0x000fe20001704270 */
[----:B------:R-:W-:Y:S02]  /*4b20*/  BSSY B1, `(.L_x_172) ;  /* 0x0000005000017945 */ /* 0x000fe40003800000 */
[----:B------:R-:W-:-:S05]  /*4b30*/  FFMA R13, R92, R154, R13 ;  /* 0x0000009a5c0d7223 */ /* 0x000fca000000000d */
[----:B------:R1:W-:Y:S05]  /*4b40*/  @P3 STG.E desc[UR36][R4.64+0x220], R13 ;  /* 0x0002200d04003986 */ /* 0x0003ea000c101924 */
[----:B------:R-:W-:Y:S05]  /*4b50*/  @!P0 BRA `(.L_x_173) ;  /* 0x0000000000048947 */ /* 0x000fea0003800000 */
[----:B------:R0:W5:Y:S02]  /*4b60*/  LDG.E.LTC128B R22, desc[UR36][R6.64+0x224] ;  /* 0x0002242406167981 */ /* 0x000164000c1e1920 */
.L_x_173:
[----:B------:R-:W-:Y:S05]  /*4b70*/  BSYNC B1 ;  /* 0x0000000000017941 */ /* 0x000fea0003800000 */
.L_x_172:
[----:B-----5:R-:W-:Y:S01]  /*4b80*/  FMUL R2, R22, R155 ;  /* 0x0000009b16027220 */ /* 0x020fe20000400000 */
[----:B------:R-:W-:Y:S01]  /*4b90*/  ISETP.GT.AND P1, PT, R3, 0x8, P1 ;  /* 0x000000080300780c */ /* 0x000fe20000f24270 */
[----:B------:R-:W-:Y:S02]  /*4ba0*/  BSSY B1, `(.L_x_174) ;  /* 0x0000005000017945 */ /* 0x000fe40003800000 */
[----:B------:R-:W-:-:S05]  /*4bb0*/  FFMA R93, R93, R154, R2 ;  /* 0x0000009a5d5d7223 */ /* 0x000fca0000000002 */
[----:B------:R0:W-:Y:S05]  /*4bc0*/  @P0 STG.E desc[UR36][R4.64+0x224], R93 ;  /* 0x0002245d04000986 */ /* 0x0001ea000c101924 */
[----:B------:R-:W-:Y:S05]  /*4bd0*/  @!P1 BRA `(.L_x_175) ;  /* 0x0000000000049947 */ /* 0x000fea0003800000 */
[----:B------:R0:W5:Y:S02]  /*4be0*/  LDG.E.LTC128B R22, desc[UR36][R8.64+0x220] ;  /* 0x0002202408167981 */ /* 0x000164000c1e1920 */
.L_x_175:
[----:B------:R-:W-:Y:S05]  /*4bf0*/  BSYNC B1 ;  /* 0x0000000000017941 */ /* 0x000fea0003800000 */
.L_x_174:
        /* <DEDUP_REMOVED lines=8> */
.L_x_177:
[----:B------:R-:W-:Y:S05]  /*4c80*/  BSYNC B1 ;  /* 0x0000000000017941 */ /* 0x000fea0003800000 */
.L_x_176:
        /* <DEDUP_REMOVED lines=8> */
.L_x_179:
[----:B------:R-:W-:Y:S05]  /*4d10*/  BSYNC B1 ;  /* 0x0000000000017941 */ /* 0x000fea0003800000 */
.L_x_178:
[----:B-1---5:R-:W-:Y:S01]  /*4d20*/  FMUL R13, R22, R155 ;  /* 0x0000009b160d7220 */ /* 0x022fe20000400000 */
[----:B------:R-:W-:Y:S01]  /*4d30*/  ISETP.GT.AND P2, PT, R3, RZ, P1 ;  /* 0x000000ff0300720c */ /* 0x000fe20000f44270 */
[----:B------:R-:W-:Y:S02]  /*4d40*/  BSSY B1, `(.L_x_180) ;  /* 0x0000005000017945 */ /* 0x000fe40003800000 */
[----:B------:R-:W-:-:S05]  /*4d50*/  FFMA R13, R96, R154, R13 ;  /* 0x0000009a600d7223 */ /* 0x000fca000000000d */
[----:B------:R1:W-:Y:S05]  /*4d60*/  @P3 STG.E desc[UR36][R4.64+0x240], R13 ;  /* 0x0002400d04003986 */ /* 0x0003ea000c101924 */
[----:B------:R-:W-:Y:S05]  /*4d70*/  @!P2 BRA `(.L_x_181) ;  /* 0x000000000004a947 */ /* 0x000fea0003800000 */
[----:B------:R0:W5:Y:S02]  /*4d80*/  LDG.E.LTC128B R22, desc[UR36][R6.64+0x244] ;  /* 0x0002442406167981 */ /* 0x000164000c1e1920 */
.L_x_181:
[----:B------:R-:W-:Y:S05]  /*4d90*/  BSYNC B1 ;  /* 0x0000000000017941 */ /* 0x000fea0003800000 */
.L_x_180:
[----:B-----5:R-:W-:Y:S01]  /*4da0*/  FMUL R2, R22, R155 ;  /* 0x0000009b16027220 */ /* 0x020fe20000400000 */
[----:B------:R-:W-:Y:S01]  /*4db0*/  ISETP.GT.AND P0, PT, R3, 0x8, P0 ;  /* 0x000000080300780c */ /* 0x000fe20000704270 */
[----:B------:R-:W-:Y:S02]  /*4dc0*/  BSSY B1, `(.L_x_182) ;  /* 0x0000005000017945 */ /* 0x000fe40003800000 */
[----:B------:R-:W-:-:S05]  /*4dd0*/  FFMA R97, R97, R154, R2 ;  /* 0x0000009a61617223 */ /* 0x000fca0000000002 */
[----:B------:R0:W-:Y:S05]  /*4de0*/  @P2 STG.E desc[UR36][R4.64+0x244], R97 ;  /* 0x0002446104002986 */ /* 0x0001ea000c101924 */
[----:B------:R-:W-:Y:S05]  /*4df0*/  @!P0 BRA `(.L_x_183) ;  /* 0x0000000000048947 */ /* 0x000fea0003800000 */
[----:B------:R0:W5:Y:S02]  /*4e00*/  LDG.E.LTC128B R22, desc[UR36][R8.64+0x240] ;  /* 0x0002402408167981 */ /* 0x000164000c1e1920 */
.L_x_183:
[----:B------:R-:W-:Y:S05]  /*4e10*/  BSYNC B1 ;  /* 0x0000000000017941 */ /* 0x000fea0003800000 */
.L_x_182:
        /* <DEDUP_REMOVED lines=8> */
.L_x_185:
[----:B------:R-:W-:Y:S05]  /*4ea0*/  BSYNC B1 ;  /* 0x0000000000017941 */ /* 0x000fea0003800000 */
.L_x_184:
        /* <DEDUP_REMOVED lines=8> */
.L_x_187:
[----:B------:R-:W-:Y:S05]  /*4f30*/  BSYNC B1 ;  /* 0x0000000000017941 */ /* 0x000fea0003800000 */
.L_x_186:
[----:B-1---5:R-:W-:Y:S01]  /*4f40*/  FMUL R13, R22, R155 ;  /* 0x0000009b160d7220 */ /* 0x022fe20000400000 */
[----:B------:R-:W-:Y:S01]  /*4f50*/  ISETP.GT.AND P1, PT, R3, RZ, P0 ;  /* 0x000000ff0300720c */ /* 0x000fe20000724270 */
[----:B------:R-:W-:Y:S02]  /*4f60*/  BSSY B1, `(.L_x_188) ;  /* 0x0000005000017945 */ /* 0x000fe40003800000 */
[----:B------:R-:W-:-:S05]  /*4f70*/  FFMA R13, R100, R154, R13 ;  /* 0x0000009a640d7223 */ /* 0x000fca000000000d */
[----:B------:R1:W-:Y:S05]  /*4f80*/  @P3 STG.E desc[UR36][R4.64+0x260], R13 ;  /* 0x0002600d04003986 */ /* 0x0003ea000c101924 */
[----:B------:R-:W-:Y:S05]  /*4f90*/  @!P1 BRA `(.L_x_189) ;  /* 0x0000000000049947 */ /* 0x000fea0003800000 */
[----:B------:R0:W5:Y:S02]  /*4fa0*/  LDG.E.LTC128B R22, desc[UR36][R6.64+0x264] ;  /* 0x0002642406167981 */ /* 0x000164000c1e1920 */
.L_x_189:
[----:B------:R-:W-:Y:S05]  /*4fb0*/  BSYNC B1 ;  /* 0x0000000000017941 */ /* 0x000fea0003800000 */
.L_x_188:
[----:B-----5:R-:W-:Y:S01]  /*4fc0*/  FMUL R2, R22, R155 ;  /* 0x0000009b16027220 */ /* 0x020fe20000400000 */
[----:B------:R-:W-:Y:S01]  /*4fd0*/  ISETP.GT.AND P2, PT, R3, 0x8, P2 ;  /* 0x000000080300780c */ /* 0x000fe20001744270 */
[----:B------:R-:W-:Y:S02]  /*4fe0*/  BSSY B1, `(.L_x_190) ;  /* 0x0000005000017945 */ /* 0x000fe40003800000 */
[----:B------:R-:W-:-:S05]  /*4ff0*/  FFMA R101, R101, R154, R2 ;  /* 0x0000009a65657223 */ /* 0x000fca0000000002 */
[----:B------:R0:W-:Y:S05]  /*5000*/  @P1 STG.E desc[UR36][R4.64+0x264], R101 ;  /* 0x0002646504001986 */ /* 0x0001ea000c101924 */
[----:B------:R-:W-:Y:S05]  /*5010*/  @!P2 BRA `(.L_x_191) ;  /* 0x000000000004a947 */ /* 0x000fea0003800000 */
[----:B------:R0:W5:Y:S02]  /*5020*/  LDG.E.LTC128B R22, desc[UR36][R8.64+0x260] ;  /* 0x0002602408167981 */ /* 0x000164000c1e1920 */
.L_x_191:
[----:B------:R-:W-:Y:S05]  /*5030*/  BSYNC B1 ;  /* 0x0000000000017941 */ /* 0x000fea0003800000 */
.L_x_190:
        /* <DEDUP_REMOVED lines=8> */
.L_x_193:
[----:B------:R-:W-:Y:S05]  /*50c0*/  BSYNC B1 ;  /* 0x0000000000017941 */ /* 0x000fea0003800000 */
.L_x_192:
        /* <DEDUP_REMOVED lines=8> */
.L_x_195:
[----:B------:R-:W-:Y:S05]  /*5150*/  BSYNC B1 ;  /* 0x0000000000017941 */ /* 0x000fea0003800000 */
.L_x_194:
[----:B-1---5:R-:W-:Y:S01]  /*5160*/  FMUL R13, R22, R155 ;  /* 0x0000009b160d7220 */ /* 0x022fe20000400000 */
[----:B------:R-:W-:Y:S01]  /*5170*/  ISETP.GT.AND P0, PT, R3, RZ, P2 ;  /* 0x000000ff0300720c */ /* 0x000fe20001704270 */
[----:B------:R-:W-:Y:S02]  /*5180*/  BSSY B1, `(.L_x_196) ;  /* 0x0000005000017945 */ /* 0x000fe40003800000 */
[----:B------:R-:W-:-:S05]  /*5190*/  FFMA R13, R104, R154, R13 ;  /* 0x0000009a680d7223 */ /* 0x000fca000000000d */
[----:B------:R1:W-:Y:S05]  /*51a0*/  @P3 STG.E desc[UR36][R4.64+0x280], R13 ;  /* 0x0002800d04003986 */ /* 0x0003ea000c101924 */
[----:B------:R-:W-:Y:S05]  /*51b0*/  @!P0 BRA `(.L_x_197) ;  /* 0x0000000000048947 */ /* 0x000fea0003800000 */
[----:B------:R0:W5:Y:S02]  /*51c0*/  LDG.E.LTC128B R22, desc[UR36][R6.64+0x284] ;  /* 0x0002842406167981 */ /* 0x000164000c1e1920 */
.L_x_197:
[----:B------:R-:W-:Y:S05]  /*51d0*/  BSYNC B1 ;  /* 0x0000000000017941 */ /* 0x000fea0003800000 */
.L_x_196:
[----:B-----5:R-:W-:Y:S01]  /*51e0*/  FMUL R2, R22, R155 ;  /* 0x0000009b16027220 */ /* 0x020fe20000400000 */
[----:B------:R-:W-:Y:S01]  /*51f0*/  ISETP.GT.AND P1, PT, R3, 0x8, P1 ;  /* 0x000000080300780c */ /* 0x000fe20000f24270 */
[----:B------:R-:W-:Y:S02]  /*5200*/  BSSY B1, `(.L_x_198) ;  /* 0x0000005000017945 */ /* 0x000fe40003800000 */
[----:B------:R-:W-:-:S05]  /*5210*/  FFMA R105, R105, R154, R2 ;  /* 0x0000009a69697223 */ /* 0x000fca0000000002 */
[----:B------:R0:W-:Y:S05]  /*5220*/  @P0 STG.E desc[UR36][R4.64+0x284], R105 ;  /* 0x0002846904000986 */ /* 0x0001ea000c101924 */
[----:B------:R-:W-:Y:S05]  /*5230*/  @!P1 BRA `(.L_x_199) ;  /* 0x0000000000049947 */ /* 0x000fea0003800000 */
[----:B------:R0:W5:Y:S02]  /*5240*/  LDG.E.LTC128B R22, desc[UR36][R8.64+0x280] ;  /* 0x0002802408167981 */ /* 0x000164000c1e1920 */
.L_x_199:
[----:B------:R-:W-:Y:S05]  /*5250*/  BSYNC B1 ;  /* 0x0000000000017941 */ /* 0x000fea0003800000 */
.L_x_198:
        /* <DEDUP_REMOVED lines=8> */
.L_x_201:
[----:B------:R-:W-:Y:S05]  /*52e0*/  BSYNC B1 ;  /* 0x0000000000017941 */ /* 0x000fea0003800000 */
.L_x_200:
        /* <DEDUP_REMOVED lines=8> */
.L_x_203:
[----:B------:R-:W-:Y:S05]  /*5370*/  BSYNC B1 ;  /* 0x0000000000017941 */ /* 0x000fea0003800000 */
.L_x_202:
[----:B-1---5:R-:W-:Y:S01]  /*5380*/  FMUL R13, R22, R155 ;  /* 0x0000009b160d7220 */ /* 0x022fe20000400000 */
[----:B------:R-:W-:Y:S01]  /*5390*/  ISETP.GT.AND P2, PT, R3, RZ, P1 ;  /* 0x000000ff0300720c */ /* 0x000fe20000f44270 */
[----:B------:R-:W-:Y:S02]  /*53a0*/  BSSY B1, `(.L_x_204) ;  /* 0x0000005000017945 */ /* 0x000fe40003800000 */
[----:B------:R-:W-:-:S05]  /*53b0*/  FFMA R13, R108, R154, R13 ;  /* 0x0000009a6c0d7223 */ /* 0x000fca000000000d */
[----:B------:R1:W-:Y:S05]  /*53c0*/  @P3 STG.E desc[UR36][R4.64+0x2a0], R13 ;  /* 0x0002a00d04003986 */ /* 0x0003ea000c101924 */
[----:B------:R-:W-:Y:S05]  /*53d0*/  @!P2 BRA `(.L_x_205) ;  /* 0x000000000004a947 */ /* 0x000fea0003800000 */
[----:B------:R0:W5:Y:S02]  /*53e0*/  LDG.E.LTC128B R22, desc[UR36][R6.64+0x2a4] ;  /* 0x0002a42406167981 */ /* 0x000164000c1e1920 */
.L_x_205:
[----:B------:R-:W-:Y:S05]  /*53f0*/  BSYNC B1 ;  /* 0x0000000000017941 */ /* 0x000fea0003800000 */
.L_x_204:
[----:B-----5:R-:W-:Y:S01]  /*5400*/  FMUL R2, R22, R155 ;  /* 0x0000009b16027220 */ /* 0x020fe20000400000 */
[----:B------:R-:W-:Y:S01]  /*5410*/  ISETP.GT.AND P0, PT, R3, 0x8, P0 ;  /* 0x000000080300780c */ /* 0x000fe20000704270 */
[----:B------:R-:W-:Y:S02]  /*5420*/  BSSY B1, `(.L_x_206) ;  /* 0x0000005000017945 */ /* 0x000fe40003800000 */
[----:B------:R-:W-:-:S05]  /*5430*/  FFMA R109, R109, R154, R2 ;  /* 0x0000009a6d6d7223 */ /* 0x000fca0000000002 */
[----:B------:R0:W-:Y:S05]  /*5440*/  @P2 STG.E desc[UR36][R4.64+0x2a4], R109 ;  /* 0x0002a46d04002986 */ /* 0x0001ea000c101924 */
[----:B------:R-:W-:Y:S05]  /*5450*/  @!P0 BRA `(.L_x_207) ;  /* 0x0000000000048947 */ /* 0x000fea0003800000 */
[----:B------:R0:W5:Y:S02]  /*5460*/  LDG.E.LTC128B R22, desc[UR36][R8.64+0x2a0] ;  /* 0x0002a02408167981 */ /* 0x000164000c1e1920 */
.L_x_207:
[----:B------:R-:W-:Y:S05]  /*5470*/  BSYNC B1 ;  /* 0x0000000000017941 */ /* 0x000fea0003800000 */
.L_x_206:
        /* <DEDUP_REMOVED lines=8> */
.L_x_209:
[----:B------:R-:W-:Y:S05]  /*5500*/  BSYNC B1 ;  /* 0x0000000000017941 */ /* 0x000fea0003800000 */
.L_x_208:
        /* <DEDUP_REMOVED lines=8> */
.L_x_211:
[----:B------:R-:W-:Y:S05]  /*5590*/  BSYNC B1 ;  /* 0x0000000000017941 */ /* 0x000fea0003800000 */
.L_x_210:
[----:B-1---5:R-:W-:Y:S01]  /*55a0*/  FMUL R13, R22, R155 ;  /* 0x0000009b160d7220 */ /* 0x022fe20000400000 */
[----:B------:R-:W-:Y:S01]  /*55b0*/  ISETP.GT.AND P1, PT, R3, RZ, P0 ;  /* 0x000000ff0300720c */ /* 0x000fe20000724270 */
[----:B------:R-:W-:Y:S02]  /*55c0*/  BSSY B1, `(.L_x_212) ;  /* 0x0000005000017945 */ /* 0x000fe40003800000 */
[----:B------:R-:W-:-:S05]  /*55d0*/  FFMA R13, R112, R154, R13 ;  /* 0x0000009a700d7223 */ /* 0x000fca000000000d */
[----:B------:R1:W-:Y:S05]  /*55e0*/  @P3 STG.E desc[UR36][R4.64+0x2c0], R13 ;  /* 0x0002c00d04003986 */ /* 0x0003ea000c101924 */
[----:B------:R-:W-:Y:S05]  /*55f0*/  @!P1 BRA `(.L_x_213) ;  /* 0x0000000000049947 */ /* 0x000fea0003800000 */
[----:B------:R0:W5:Y:S02]  /*5600*/  LDG.E.LTC128B R22, desc[UR36][R6.64+0x2c4] ;  /* 0x0002c42406167981 */ /* 0x000164000c1e1920 */
.L_x_213:
[----:B------:R-:W-:Y:S05]  /*5610*/  BSYNC B1 ;  /* 0x0000000000017941 */ /* 0x000fea0003800000 */
.L_x_212:
[----:B-----5:R-:W-:Y:S01]  /*5620*/  FMUL R2, R22, R155 ;  /* 0x0000009b16027220 */ /* 0x020fe20000400000 */
[----:B------:R-:W-:Y:S01]  /*5630*/  ISETP.GT.AND P2, PT, R3, 0x8, P2 ;  /* 0x000000080300780c */ /* 0x000fe20001744270 */
[----:B------:R-:W-:Y:S02]  /*5640*/  BSSY B1, `(.L_x_214) ;  /* 0x0000005000017945 */ /* 0x000fe40003800000 */
[----:B------:R-:W-:-:S05]  /*5650*/  FFMA R113, R113, R154, R2 ;  /* 0x0000009a71717223 */ /* 0x000fca0000000002 */
[----:B------:R0:W-:Y:S05]  /*5660*/  @P1 STG.E desc[UR36][R4.64+0x2c4], R113 ;  /* 0x0002c47104001986 */ /* 0x0001ea000c101924 */
[----:B------:R-:W-:Y:S05]  /*5670*/  @!P2 BRA `(.L_x_215) ;  /* 0x000000000004a947 */ /* 0x000fea0003800000 */
[----:B------:R0:W5:Y:S02]  /*5680*/  LDG.E.LTC128B R22, desc[UR36][R8.64+0x2c0] ;  /* 0x0002c02408167981 */ /* 0x000164000c1e1920 */
.L_x_215:
[----:B------:R-:W-:Y:S05]  /*5690*/  BSYNC B1 ;  /* 0x0000000000017941 */ /* 0x000fea0003800000 */
.L_x_214:
        /* <DEDUP_REMOVED lines=8> */
.L_x_217:
[----:B------:R-:W-:Y:S05]  /*5720*/  BSYNC B1 ;  /* 0x0000000000017941 */ /* 0x000fea0003800000 */
.L_x_216:
        /* <DEDUP_REMOVED lines=8> */
.L_x_219:
[----:B------:R-:W-:Y:S05]  /*57b0*/  BSYNC B1 ;  /* 0x0000000000017941 */ /* 0x000fea0003800000 */
.L_x_218:
[----:B-1---5:R-:W-:Y:S01]  /*57c0*/  FMUL R13, R22, R155 ;  /* 0x0000009b160d7220 */ /* 0x022fe20000400000 */
[----:B------:R-:W-:Y:S01]  /*57d0*/  ISETP.GT.AND P0, PT, R3, RZ, P2 ;  /* 0x000000ff0300720c */ /* 0x000fe20001704270 */
[----:B------:R-:W-:Y:S02]  /*57e0*/  BSSY B1, `(.L_x_220) ;  /* 0x0000005000017945 */ /* 0x000fe40003800000 */
[----:B------:R-:W-:-:S05]  /*57f0*/  FFMA R13, R116, R154, R13 ;  /* 0x0000009a740d7223 */ /* 0x000fca000000000d */
[----:B------:R1:W-:Y:S05]  /*5800*/  @P3 STG.E desc[UR36][R4.64+0x2e0], R13 ;  /* 0x0002e00d04003986 */ /* 0x0003ea000c101924 */
[----:B------:R-:W-:Y:S05]  /*5810*/  @!P0 BRA `(.L_x_221) ;  /* 0x0000000000048947 */ /* 0x000fea0003800000 */
[----:B------:R0:W5:Y:S02]  /*5820*/  LDG.E.LTC128B R22, desc[UR36][R6.64+0x2e4] ;  /* 0x0002e42406167981 */ /* 0x000164000c1e1920 */
.L_x_221:
[----:B------:R-:W-:Y:S05]  /*5830*/  BSYNC B1 ;  /* 0x0000000000017941 */ /* 0x000fea0003800000 */
.L_x_220:
[----:B-----5:R-:W-:Y:S01]  /*5840*/  FMUL R2, R22, R155 ;  /* 0x0000009b16027220 */ /* 0x020fe20000400000 */
[----:B------:R-:W-:Y:S01]  /*5850*/  ISETP.GT.AND P1, PT, R3, 0x8, P1 ;  /* 0x000000080300780c */ /* 0x000fe20000f24270 */
[----:B------:R-:W-:Y:S02]  /*5860*/  BSSY B1, `(.L_x_222) ;  /* 0x0000005000017945 */ /* 0x000fe40003800000 */
[----:B------:R-:W-:-:S05]  /*5870*/  FFMA R117, R117, R154, R2 ;  /* 0x0000009a75757223 */ /* 0x000fca0000000002 */
[----:B------:R0:W-:Y:S05]  /*5880*/  @P0 STG.E desc[UR36][R4.64+0x2e4], R117 ;  /* 0x0002e47504000986 */ /* 0x0001ea000c101924 */
[----:B------:R-:W-:Y:S05]  /*5890*/  @!P1 BRA `(.L_x_223) ;  /* 0x0000000000049947 */ /* 0x000fea0003800000 */
[----:B------:R0:W5:Y:S02]  /*58a0*/  LDG.E.LTC128B R22, desc[UR36][R8.64+0x2e0] ;  /* 0x0002e02408167981 */ /* 0x000164000c1e1920 */
.L_x_223:
[----:B------:R-:W-:Y:S05]  /*58b0*/  BSYNC B1 ;  /* 0x0000000000017941 */ /* 0x000fea0003800000 */
.L_x_222:
        /* <DEDUP_REMOVED lines=8> */
.L_x_225:
[----:B------:R-:W-:Y:S05]  /*5940*/  BSYNC B1 ;  /* 0x0000000000017941 */ /* 0x000fea0003800000 */
.L_x_224:
        /* <DEDUP_REMOVED lines=8> */
.L_x_227:
[----:B------:R-:W-:Y:S05]  /*59d0*/  BSYNC B1 ;  /* 0x0000000000017941 */ /* 0x000fea0003800000 */
.L_x_226:
[----:B-1---5:R-:W-:Y:S01]  /*59e0*/  FMUL R13, R22, R155 ;  /* 0x0000009b160d7220 */ /* 0x022fe20000400000 */
[----:B------:R-:W-:Y:S01]  /*59f0*/  ISETP.GT.AND P2, PT, R3, RZ, P1 ;  /* 0x000000ff0300720c */ /* 0x000fe20000f44270 */
[----:B------:R-:W-:Y:S02]  /*5a00*/  BSSY B1, `(.L_x_228) ;  /* 0x0000005000017945 */ /* 0x000fe40003800000 */
[----:B------:R-:W-:-:S05]  /*5a10*/  FFMA R13, R120, R154, R13 ;  /* 0x0000009a780d7223 */ /* 0x000fca000000000d */
[----:B------:R1:W-:Y:S05]  /*5a20*/  @P3 STG.E desc[UR36][R4.64+0x300], R13 ;  /* 0x0003000d04003986 */ /* 0x0003ea000c101924 */
[----:B------:R-:W-:Y:S05]  /*5a30*/  @!P2 BRA `(.L_x_229) ;  /* 0x000000000004a947 */ /* 0x000fea0003800000 */
[----:B------:R0:W5:Y:S02]  /*5a40*/  LDG.E.LTC128B R22, desc[UR36][R6.64+0x304] ;  /* 0x0003042406167981 */ /* 0x000164000c1e1920 */
.L_x_229:
[----:B------:R-:W-:Y:S05]  /*5a50*/  BSYNC B1 ;  /* 0x0000000000017941 */ /* 0x000fea0003800000 */
.L_x_228:
[----:B-----5:R-:W-:Y:S01]  /*5a60*/  FMUL R2, R22, R155 ;  /* 0x0000009b16027220 */ /* 0x020fe20000400000 */
[----:B------:R-:W-:Y:S01]  /*5a70*/  ISETP.GT.AND P0, PT, R3, 0x8, P0 ;  /* 0x000000080300780c */ /* 0x000fe20000704270 */
[----:B------:R-:W-:Y:S02]  /*5a80*/  BSSY B1, `(.L_x_230) ;  /* 0x0000005000017945 */ /* 0x000fe40003800000 */
[----:B------:R-:W-:-:S05]  /*5a90*/  FFMA R121, R121, R154, R2 ;  /* 0x0000009a79797223 */ /* 0x000fca0000000002 */
[----:B------:R0:W-:Y:S05]  /*5aa0*/  @P2 STG.E desc[UR36][R4.64+0x304], R121 ;  /* 0x0003047904002986 */ /* 0x0001ea000c101924 */
[----:B------:R-:W-:Y:S05]  /*5ab0*/  @!P0 BRA `(.L_x_231) ;  /* 0x0000000000048947 */ /* 0x000fea0003800000 */
[----:B------:R0:W5:Y:S02]  /*5ac0*/  LDG.E.LTC128B R22, desc[UR36][R8.64+0x300] ;  /* 0x0003002408167981 */ /* 0x000164000c1e1920 */
.L_x_231:
[----:B------:R-:W-:Y:S05]  /*5ad0*/  BSYNC B1 ;  /* 0x0000000000017941 */ /* 0x000fea0003800000 */
.L_x_230:
        /* <DEDUP_REMOVED lines=8> */
.L_x_233:
[----:B------:R-:W-:Y:S05]  /*5b60*/  BSYNC B1 ;  /* 0x0000000000017941 */ /* 0x000fea0003800000 */
.L_x_232:
        /* <DEDUP_REMOVED lines=8> */
.L_x_235:
[----:B------:R-:W-:Y:S05]  /*5bf0*/  BSYNC B1 ;  /* 0x0000000000017941 */ /* 0x000fea0003800000 */
.L_x_234:
[----:B-1---5:R-:W-:Y:S01]  /*5c00*/  FMUL R13, R22, R155 ;  /* 0x0000009b160d7220 */ /* 0x022fe20000400000 */
[----:B------:R-:W-:Y:S01]  /*5c10*/  ISETP.GT.AND P1, PT, R3, RZ, P0 ;  /* 0x000000ff0300720c */ /* 0x000fe20000724270 */
[----:B------:R-:W-:Y:S02]  /*5c20*/  BSSY B1, `(.L_x_236) ;  /* 0x0000005000017945 */ /* 0x000fe40003800000 */
[----:B------:R-:W-:-:S05]  /*5c30*/  FFMA R13, R124, R154, R13 ;  /* 0x0000009a7c0d7223 */ /* 0x000fca000000000d */
[----:B------:R1:W-:Y:S05]  /*5c40*/  @P3 STG.E desc[UR36][R4.64+0x320], R13 ;  /* 0x0003200d04003986 */ /* 0x0003ea000c101924 */
[----:B------:R-:W-:Y:S05]  /*5c50*/  @!P1 BRA `(.L_x_237) ;  /* 0x0000000000049947 */ /* 0x000fea0003800000 */
[----:B------:R0:W5:Y:S02]  /*5c60*/  LDG.E.LTC128B R22, desc[UR36][R6.64+0x324] ;  /* 0x0003242406167981 */ /* 0x000164000c1e1920 */
.L_x_237:
[----:B------:R-:W-:Y:S05]  /*5c70*/  BSYNC B1 ;  /* 0x0000000000017941 */ /* 0x000fea0003800000 */
.L_x_236:
[----:B-----5:R-:W-:Y:S01]  /*5c80*/  FMUL R2, R22, R155 ;  /* 0x0000009b16027220 */ /* 0x020fe20000400000 */
[----:B------:R-:W-:Y:S01]  /*5c90*/  ISETP.GT.AND P2, PT, R3, 0x8, P2 ;  /* 0x000000080300780c */ /* 0x000fe20001744270 */
[----:B------:R-:W-:Y:S02]  /*5ca0*/  BSSY B1, `(.L_x_238) ;  /* 0x0000005000017945 */ /* 0x000fe40003800000 */
[----:B------:R-:W-:-:S05]  /*5cb0*/  FFMA R125, R125, R154, R2 ;  /* 0x0000009a7d7d7223 */ /* 0x000fca0000000002 */
[----:B------:R0:W-:Y:S05]  /*5cc0*/  @P1 STG.E desc[UR36][R4.64+0x324], R125 ;  /* 0x0003247d04001986 */ /* 0x0001ea000c101924 */
[----:B------:R-:W-:Y:S05]  /*5cd0*/  @!P2 BRA `(.L_x_239) ;  /* 0x000000000004a947 */ /* 0x000fea0003800000 */
[----:B------:R0:W5:Y:S02]  /*5ce0*/  LDG.E.LTC128B R22, desc[UR36][R8.64+0x320] ;  /* 0x0003202408167981 */ /* 0x000164000c1e1920 */
.L_x_239:
[----:B------:R-:W-:Y:S05]  /*5cf0*/  BSYNC B1 ;  /* 0x0000000000017941 */ /* 0x000fea0003800000 */
.L_x_238:
        /* <DEDUP_REMOVED lines=8> */
.L_x_241:
[----:B------:R-:W-:Y:S05]  /*5d80*/  BSYNC B1 ;  /* 0x0000000000017941 */ /* 0x000fea0003800000 */
.L_x_240:
        /* <DEDUP_REMOVED lines=8> */
.L_x_243:
[----:B------:R-:W-:Y:S05]  /*5e10*/  BSYNC B1 ;  /* 0x0000000000017941 */ /* 0x000fea0003800000 */
.L_x_242:
[----:B-1---5:R-:W-:Y:S01]  /*5e20*/  FMUL R13, R22, R155 ;  /* 0x0000009b160d7220 */ /* 0x022fe20000400000 */
[----:B------:R-:W-:Y:S01]  /*5e30*/  ISETP.GT.AND P0, PT, R3, RZ, P2 ;  /* 0x000000ff0300720c */ /* 0x000fe20001704270 */
[----:B------:R-:W-:Y:S02]  /*5e40*/  BSSY B1, `(.L_x_244) ;  /* 0x0000005000017945 */ /* 0x000fe40003800000 */
[----:B------:R-:W-:-:S05]  /*5e50*/  FFMA R13, R128, R154, R13 ;  /* 0x0000009a800d7223 */ /* 0x000fca000000000d */
[----:B------:R1:W-:Y:S05]  /*5e60*/  @P3 STG.E desc[UR36][R4.64+0x340], R13 ;  /* 0x0003400d04003986 */ /* 0x0003ea000c101924 */
[----:B------:R-:W-:Y:S05]  /*5e70*/  @!P0 BRA `(.L_x_245) ;  /* 0x0000000000048947 */ /* 0x000fea0003800000 */
[----:B------:R0:W5:Y:S02]  /*5e80*/  LDG.E.LTC128B R22, desc[UR36][R6.64+0x344] ;  /* 0x0003442406167981 */ /* 0x000164000c1e1920 */
.L_x_245:
[----:B------:R-:W-:Y:S05]  /*5e90*/  BSYNC B1 ;  /* 0x0000000000017941 */ /* 0x000fea0003800000 */
.L_x_244:
[----:B-----5:R-:W-:Y:S01]  /*5ea0*/  FMUL R2, R22, R155 ;  /* 0x0000009b16027220 */ /* 0x020fe20000400000 */
[----:B------:R-:W-:Y:S01]  /*5eb0*/  ISETP.GT.AND P1, PT, R3, 0x8, P1 ;  /* 0x000000080300780c */ /* 0x000fe20000f24270 */
[----:B------:R-:W-:Y:S02]  /*5ec0*/  BSSY B1, `(.L_x_246) ;  /* 0x0000005000017945 */ /* 0x000fe40003800000 */
[----:B------:R-:W-:-:S05]  /*5ed0*/  FFMA R129, R129, R154, R2 ;  /* 0x0000009a81817223 */ /* 0x000fca0000000002 */
[----:B------:R0:W-:Y:S05]  /*5ee0*/  @P0 STG.E desc[UR36][R4.64+0x344], R129 ;  /* 0x0003448104000986 */ /* 0x0001ea000c101924 */
[----:B------:R-:W-:Y:S05]  /*5ef0*/  @!P1 BRA `(.L_x_247) ;  /* 0x0000000000049947 */ /* 0x000fea0003800000 */
[----:B------:R0:W5:Y:S02]  /*5f00*/  LDG.E.LTC128B R22, desc[UR36][R8.64+0x340] ;  /* 0x0003402408167981 */ /* 0x000164000c1e1920 */
.L_x_247:
[----:B------:R-:W-:Y:S05]  /*5f10*/  BSYNC B1 ;  /* 0x0000000000017941 */ /* 0x000fea0003800000 */
.L_x_246:
        /* <DEDUP_REMOVED lines=8> */
.L_x_249:
[----:B------:R-:W-:Y:S05]  /*5fa0*/  BSYNC B1 ;  /* 0x0000000000017941 */ /* 0x000fea0003800000 */
.L_x_248:
        /* <DEDUP_REMOVED lines=8> */
.L_x_251:
[----:B------:R-:W-:Y:S05]  /*6030*/  BSYNC B1 ;  /* 0x0000000000017941 */ /* 0x000fea0003800000 */
.L_x_250:
[----:B-1---5:R-:W-:Y:S01]  /*6040*/  FMUL R13, R22, R155 ;  /* 0x0000009b160d7220 */ /* 0x022fe20000400000 */
[----:B------:R-:W-:Y:S01]  /*6050*/  ISETP.GT.AND P2, PT, R3, RZ, P1 ;  /* 0x000000ff0300720c */ /* 0x000fe20000f44270 */
[----:B------:R-:W-:Y:S02]  /*6060*/  BSSY B1, `(.L_x_252) ;  /* 0x0000005000017945 */ /* 0x000fe40003800000 */
[----:B------:R-:W-:-:S05]  /*6070*/  FFMA R13, R132, R154, R13 ;  /* 0x0000009a840d7223 */ /* 0x000fca000000000d */
[----:B------:R1:W-:Y:S05]  /*6080*/  @P3 STG.E desc[UR36][R4.64+0x360], R13 ;  /* 0x0003600d04003986 */ /* 0x0003ea000c101924 */
[----:B------:R-:W-:Y:S05]  /*6090*/  @!P2 BRA `(.L_x_253) ;  /* 0x000000000004a947 */ /* 0x000fea0003800000 */
[----:B------:R0:W5:Y:S02]  /*60a0*/  LDG.E.LTC128B R22, desc[UR36][R6.64+0x364] ;  /* 0x0003642406167981 */ /* 0x000164000c1e1920 */
.L_x_253:
[----:B------:R-:W-:Y:S05]  /*60b0*/  BSYNC B1 ;  /* 0x0000000000017941 */ /* 0x000fea0003800000 */
.L_x_252:
[----:B-----5:R-:W-:Y:S01]  /*60c0*/  FMUL R2, R22, R155 ;  /* 0x0000009b16027220 */ /* 0x020fe20000400000 */
[----:B------:R-:W-:Y:S01]  /*60d0*/  ISETP.GT.AND P0, PT, R3, 0x8, P0 ;  /* 0x000000080300780c */ /* 0x000fe20000704270 */
[----:B------:R-:W-:Y:S02]  /*60e0*/  BSSY B1, `(.L_x_254) ;  /* 0x0000005000017945 */ /* 0x000fe40003800000 */
[----:B------:R-:W-:-:S05]  /*60f0*/  FFMA R133, R133, R154, R2 ;  /* 0x0000009a85857223 */ /* 0x000fca0000000002 */
[----:B------:R0:W-:Y:S05]  /*6100*/  @P2 STG.E desc[UR36][R4.64+0x364], R133 ;  /* 0x0003648504002986 */ /* 0x0001ea000c101924 */
[----:B------:R-:W-:Y:S05]  /*6110*/  @!P0 BRA `(.L_x_255) ;  /* 0x0000000000048947 */ /* 0x000fea0003800000 */
[----:B------:R0:W5:Y:S02]  /*6120*/  LDG.E.LTC128B R22, desc[UR36][R8.64+0x360] ;  /* 0x0003602408167981 */ /* 0x000164000c1e1920 */
.L_x_255:
[----:B------:R-:W-:Y:S05]  /*6130*/  BSYNC B1 ;  /* 0x0000000000017941 */ /* 0x000fea0003800000 */
.L_x_254:
        /* <DEDUP_REMOVED lines=8> */
.L_x_257:
[----:B------:R-:W-:Y:S05]  /*61c0*/  BSYNC B1 ;  /* 0x0000000000017941 */ /* 0x000fea0003800000 */
.L_x_256:
        /* <DEDUP_REMOVED lines=8> */
.L_x_259:
[----:B------:R-:W-:Y:S05]  /*6250*/  BSYNC B1 ;  /* 0x0000000000017941 */ /* 0x000fea0003800000 */
.L_x_258:
[----:B-1---5:R-:W-:Y:S01]  /*6260*/  FMUL R13, R22, R155 ;  /* 0x0000009b160d7220 */ /* 0x022fe20000400000 */
[----:B------:R-:W-:Y:S01]  /*6270*/  ISETP.GT.AND P1, PT, R3, RZ, P0 ;  /* 0x000000ff0300720c */ /* 0x000fe20000724270 */
[----:B------:R-:W-:Y:S02]  /*6280*/  BSSY B1, `(.L_x_260) ;  /* 0x0000005000017945 */ /* 0x000fe40003800000 */
[----:B------:R-:W-:-:S05]  /*6290*/  FFMA R13, R136, R154, R13 ;  /* 0x0000009a880d7223 */ /* 0x000fca000000000d */
[----:B------:R1:W-:Y:S05]  /*62a0*/  @P3 STG.E desc[UR36][R4.64+0x380], R13 ;  /* 0x0003800d04003986 */ /* 0x0003ea000c101924 */
[----:B------:R-:W-:Y:S05]  /*62b0*/  @!P1 BRA `(.L_x_261) ;  /* 0x0000000000049947 */ /* 0x000fea0003800000 */
[----:B------:R0:W5:Y:S02]  /*62c0*/  LDG.E.LTC128B R22, desc[UR36][R6.64+0x384] ;  /* 0x0003842406167981 */ /* 0x000164000c1e1920 */
.L_x_261:
[----:B------:R-:W-:Y:S05]  /*62d0*/  BSYNC B1 ;  /* 0x0000000000017941 */ /* 0x000fea0003800000 */
.L_x_260:
[----:B-----5:R-:W-:Y:S01]  /*62e0*/  FMUL R2, R22, R155 ;  /* 0x0000009b16027220 */ /* 0x020fe20000400000 */
[----:B------:R-:W-:Y:S01]  /*62f0*/  ISETP.GT.AND P2, PT, R3, 0x8, P2 ;  /* 0x000000080300780c */ /* 0x000fe20001744270 */
[----:B------:R-:W-:Y:S02]  /*6300*/  BSSY B1, `(.L_x_262) ;  /* 0x0000005000017945 */ /* 0x000fe40003800000 */
[----:B------:R-:W-:-:S05]  /*6310*/  FFMA R137, R137, R154, R2 ;  /* 0x0000009a89897223 */ /* 0x000fca0000000002 */
[----:B------:R0:W-:Y:S05]  /*6320*/  @P1 STG.E desc[UR36][R4.64+0x384], R137 ;  /* 0x0003848904001986 */ /* 0x0001ea000c101924 */
[----:B------:R-:W-:Y:S05]  /*6330*/  @!P2 BRA `(.L_x_263) ;  /* 0x000000000004a947 */ /* 0x000fea0003800000 */
[----:B------:R0:W5:Y:S02]  /*6340*/  LDG.E.LTC128B R22, desc[UR36][R8.64+0x380] ;  /* 0x0003802408167981 */ /* 0x000164000c1e1920 */
.L_x_263:
[----:B------:R-:W-:Y:S05]  /*6350*/  BSYNC B1 ;  /* 0x0000000000017941 */ /* 0x000fea0003800000 */
.L_x_262:
        /* <DEDUP_REMOVED lines=8> */
.L_x_265:
[----:B------:R-:W-:Y:S05]  /*63e0*/  BSYNC B1 ;  /* 0x0000000000017941 */ /* 0x000fea0003800000 */
.L_x_264:
        /* <DEDUP_REMOVED lines=8> */
.L_x_267:
[----:B------:R-:W-:Y:S05]  /*6470*/  BSYNC B1 ;  /* 0x0000000000017941 */ /* 0x000fea0003800000 */
.L_x_266:
[----:B-1---5:R-:W-:Y:S01]  /*6480*/  FMUL R13, R22, R155 ;  /* 0x0000009b160d7220 */ /* 0x022fe20000400000 */
[----:B------:R-:W-:Y:S01]  /*6490*/  ISETP.GT.AND P0, PT, R3, RZ, P2 ;  /* 0x000000ff0300720c */ /* 0x000fe20001704270 */
[----:B------:R-:W-:Y:S02]  /*64a0*/  BSSY B1, `(.L_x_268) ;  /* 0x0000005000017945 */ /* 0x000fe40003800000 */
[----:B------:R-:W-:-:S05]  /*64b0*/  FFMA R13, R140, R154, R13 ;  /* 0x0000009a8c0d7223 */ /* 0x000fca000000000d */
[----:B------:R1:W-:Y:S05]  /*64c0*/  @P3 STG.E desc[UR36][R4.64+0x3a0], R13 ;  /* 0x0003a00d04003986 */ /* 0x0003ea000c101924 */
[----:B------:R-:W-:Y:S05]  /*64d0*/  @!P0 BRA `(.L_x_269) ;  /* 0x0000000000048947 */ /* 0x000fea0003800000 */
[----:B------:R0:W5:Y:S02]  /*64e0*/  LDG.E.LTC128B R22, desc[UR36][R6.64+0x3a4] ;  /* 0x0003a42406167981 */ /* 0x000164000c1e1920 */
.L_x_269:
[----:B------:R-:W-:Y:S05]  /*64f0*/  BSYNC B1 ;  /* 0x0000000000017941 */ /* 0x000fea0003800000 */
.L_x_268:
[----:B-----5:R-:W-:Y:S01]  /*6500*/  FMUL R2, R22, R155 ;  /* 0x0000009b16027220 */ /* 0x020fe20000400000 */
[----:B------:R-:W-:Y:S01]  /*6510*/  ISETP.GT.AND P1, PT, R3, 0x8, P1 ;  /* 0x000000080300780c */ /* 0x000fe20000f24270 */
[----:B------:R-:W-:Y:S02]  /*6520*/  BSSY B1, `(.L_x_270) ;  /* 0x0000005000017945 */ /* 0x000fe40003800000 */
[----:B------:R-:W-:-:S05]  /*6530*/  FFMA R141, R141, R154, R2 ;  /* 0x0000009a8d8d7223 */ /* 0x000fca0000000002 */
[----:B------:R0:W-:Y:S05]  /*6540*/  @P0 STG.E desc[UR36][R4.64+0x3a4], R141 ;  /* 0x0003a48d04000986 */ /* 0x0001ea000c101924 */
[----:B------:R-:W-:Y:S05]  /*6550*/  @!P1 BRA `(.L_x_271) ;  /* 0x0000000000049947 */ /* 0x000fea0003800000 */
[----:B------:R0:W5:Y:S02]  /*6560*/  LDG.E.LTC128B R22, desc[UR36][R8.64+0x3a0] ;  /* 0x0003a02408167981 */ /* 0x000164000c1e1920 */
.L_x_271:
[----:B------:R-:W-:Y:S05]  /*6570*/  BSYNC B1 ;  /* 0x0000000000017941 */ /* 0x000fea0003800000 */
.L_x_270:
        /* <DEDUP_REMOVED lines=8> */
.L_x_273:
[----:B------:R-:W-:Y:S05]  /*6600*/  BSYNC B1 ;  /* 0x0000000000017941 */ /* 0x000fea0003800000 */
.L_x_272:
        /* <DEDUP_REMOVED lines=8> */
.L_x_275:
[----:B------:R-:W-:Y:S05]  /*6690*/  BSYNC B1 ;  /* 0x0000000000017941 */ /* 0x000fea0003800000 */
.L_x_274:
[----:B-1---5:R-:W-:Y:S01]  /*66a0*/  FMUL R13, R22, R155 ;  /* 0x0000009b160d7220 */ /* 0x022fe20000400000 */
[----:B------:R-:W-:Y:S01]  /*66b0*/  ISETP.GT.AND P2, PT, R3, RZ, P1 ;  /* 0x000000ff0300720c */ /* 0x000fe20000f44270 */
[----:B------:R-:W-:Y:S02]  /*66c0*/  BSSY B1, `(.L_x_276) ;  /* 0x0000005000017945 */ /* 0x000fe40003800000 */
[----:B------:R-:W-:-:S05]  /*66d0*/  FFMA R13, R144, R154, R13 ;  /* 0x0000009a900d7223 */ /* 0x000fca000000000d */
[----:B------:R1:W-:Y:S05]  /*66e0*/  @P3 STG.E desc[UR36][R4.64+0x3c0], R13 ;  /* 0x0003c00d04003986 */ /* 0x0003ea000c101924 */
[----:B------:R-:W-:Y:S05]  /*66f0*/  @!P2 BRA `(.L_x_277) ;  /* 0x000000000004a947 */ /* 0x000fea0003800000 */
[----:B------:R0:W5:Y:S02]  /*6700*/  LDG.E.LTC128B R22, desc[UR36][R6.64+0x3c4] ;  /* 0x0003c42406167981 */ /* 0x000164000c1e1920 */
.L_x_277:
[----:B------:R-:W-:Y:S05]  /*6710*/  BSYNC B1 ;  /* 0x0000000000017941 */ /* 0x000fea0003800000 */
.L_x_276:
[----:B-----5:R-:W-:Y:S01]  /*6720*/  FMUL R2, R22, R155 ;  /* 0x0000009b16027220 */ /* 0x020fe20000400000 */
[----:B------:R-:W-:Y:S01]  /*6730*/  ISETP.GT.AND P0, PT, R3, 0x8, P0 ;  /* 0x000000080300780c */ /* 0x000fe20000704270 */
[----:B------:R-:W-:Y:S02]  /*6740*/  BSSY B1, `(.L_x_278) ;  /* 0x0000005000017945 */ /* 0x000fe40003800000 */
[----:B------:R-:W-:-:S05]  /*6750*/  FFMA R145, R145, R154, R2 ;  /* 0x0000009a91917223 */ /* 0x000fca0000000002 */
[----:B------:R0:W-:Y:S05]  /*6760*/  @P2 STG.E desc[UR36][R4.64+0x3c4], R145 ;  /* 0x0003c49104002986 */ /* 0x0001ea000c101924 */
[----:B------:R-:W-:Y:S05]  /*6770*/  @!P0 BRA `(.L_x_279) ;  /* 0x0000000000048947 */ /* 0x000fea0003800000 */
[----:B------:R0:W5:Y:S02]  /*6780*/  LDG.E.LTC128B R22, desc[UR36][R8.64+0x3c0] ;  /* 0x0003c02408167981 */ /* 0x000164000c1e1920 */
.L_x_279:
[----:B------:R-:W-:Y:S05]  /*6790*/  BSYNC B1 ;  /* 0x0000000000017941 */ /* 0x000fea0003800000 */
.L_x_278:
        /* <DEDUP_REMOVED lines=8> */
.L_x_281:
[----:B------:R-:W-:Y:S05]  /*6820*/  BSYNC B1 ;  /* 0x0000000000017941 */ /* 0x000fea0003800000 */
.L_x_280:
        /* <DEDUP_REMOVED lines=8> */
.L_x_283:
[----:B------:R-:W-:Y:S05]  /*68b0*/  BSYNC B1 ;  /* 0x0000000000017941 */ /* 0x000fea0003800000 */
.L_x_282:
[----:B-1---5:R-:W-:Y:S01]  /*68c0*/  FMUL R13, R22, R155 ;  /* 0x0000009b160d7220 */ /* 0x022fe20000400000 */
[----:B------:R-:W-:Y:S01]  /*68d0*/  ISETP.GT.AND P1, PT, R3, RZ, P0 ;  /* 0x000000ff0300720c */ /* 0x000fe20000724270 */
[----:B------:R-:W-:Y:S02]  /*68e0*/  BSSY B1, `(.L_x_284) ;  /* 0x0000005000017945 */ /* 0x000fe40003800000 */
[----:B------:R-:W-:-:S05]  /*68f0*/  FFMA R13, R148, R154, R13 ;  /* 0x0000009a940d7223 */ /* 0x000fca000000000d */
[----:B------:R1:W-:Y:S05]  /*6900*/  @P3 STG.E desc[UR36][R4.64+0x3e0], R13 ;  /* 0x0003e00d04003986 */ /* 0x0003ea000c101924 */
[----:B------:R-:W-:Y:S05]  /*6910*/  @!P1 BRA `(.L_x_285) ;  /* 0x0000000000049947 */ /* 0x000fea0003800000 */
[----:B------:R0:W5:Y:S02]  /*6920*/  LDG.E.LTC128B R22, desc[UR36][R6.64+0x3e4] ;  /* 0x0003e42406167981 */ /* 0x000164000c1e1920 */
.L_x_285:
[----:B------:R-:W-:Y:S05]  /*6930*/  BSYNC B1 ;  /* 0x0000000000017941 */ /* 0x000fea0003800000 */
.L_x_284:
[----:B-----5:R-:W-:Y:S01]  /*6940*/  FMUL R0, R22, R155 ;  /* 0x0000009b16007220 */ /* 0x020fe20000400000 */
[----:B------:R-:W-:Y:S01]  /*6950*/  ISETP.GT.AND P2, PT, R3, 0x8, P2 ;  /* 0x000000080300780c */ /* 0x000fe20001744270 */
[----:B------:R-:W-:Y:S02]  /*6960*/  BSSY B1, `(.L_x_286) ;  /* 0x0000005000017945 */ /* 0x000fe40003800000 */
[----:B------:R-:W-:-:S05]  /*6970*/  FFMA R149, R149, R154, R0 ;  /* 0x0000009a95957223 */ /* 0x000fca0000000000 */
[----:B------:R0:W-:Y:S05]  /*6980*/  @P1 STG.E desc[UR36][R4.64+0x3e4], R149 ;  /* 0x0003e49504001986 */ /* 0x0001ea000c101924 */
[----:B------:R-:W-:Y:S05]  /*6990*/  @!P2 BRA `(.L_x_287) ;  /* 0x000000000004a947 */ /* 0x000fea0003800000 */
[----:B------:R0:W5:Y:S02]  /*69a0*/  LDG.E.LTC128B R22, desc[UR36][R8.64+0x3e0] ;  /* 0x0003e02408167981 */ /* 0x000164000c1e1920 */
.L_x_287:
[----:B------:R-:W-:Y:S05]  /*69b0*/  BSYNC B1 ;  /* 0x0000000000017941 */ /* 0x000fea0003800000 */
.L_x_286:
[----:B01---5:R-:W-:Y:S01]  /*69c0*/  FMUL R5, R22, R155 ;  /* 0x0000009b16057220 */ /* 0x023fe20000400000 */
[----:B------:R-:W-:Y:S01]  /*69d0*/  ISETP.GT.AND P0, PT, R3, 0x8, P0 ;  /* 0x000000080300780c */ /* 0x000fe20000704270 */
[----:B------:R-:W-:Y:S01]  /*69e0*/  @P2 IMAD.MOV.U32 R2, RZ, RZ, R10 ;  /* 0x000000ffff022224 */ /* 0x000fe200078e000a */
[----:B------:R-:W-:Y:S01]  /*69f0*/  BSSY B1, `(.L_x_288) ;  /* 0x0000006000017945 */ /* 0x000fe20003800000 */
[----:B------:R-:W-:Y:S01]  /*6a00*/  FFMA R5, R150, R154, R5 ;  /* 0x0000009a96057223 */ /* 0x000fe20000000005 */
[----:B------:R-:W-:-:S05]  /*6a10*/  @P2 IMAD.MOV.U32 R3, RZ, RZ, R11 ;  /* 0x000000ffff032224 */ /* 0x000fca00078e000b */
[----:B------:R0:W-:Y:S04]  /*6a20*/  @P2 STG.E desc[UR36][R2.64+0x3e0], R5 ;  /* 0x0003e00502002986 */ /* 0x0001e8000c101924 */
[----:B------:R-:W-:Y:S05]  /*6a30*/  @!P0 BRA `(.L_x_289) ;  /* 0x0000000000048947 */ /* 0x000fea0003800000 */
[----:B------:R1:W5:Y:S02]  /*6a40*/  LDG.E.LTC128B R22, desc[UR36][R8.64+0x3e4] ;  /* 0x0003e42408167981 */ /* 0x000364000c1e1920 */
.L_x_289:
[----:B------:R-:W-:Y:S05]  /*6a50*/  BSYNC B1 ;  /* 0x0000000000017941 */ /* 0x000fea0003800000 */
.L_x_288:
[----:B-----5:R-:W-:-:S04]  /*6a60*/  FMUL R22, R22, R155 ;  /* 0x0000009b16167220 */ /* 0x020fc80000400000 */
[----:B------:R-:W-:Y:S01]  /*6a70*/  FFMA R151, R151, R154, R22 ;  /* 0x0000009a97977223 */ /* 0x000fe20000000016 */
[----:B------:R-:W-:Y:S06]  /*6a80*/  @!P0 BRA `(.L_x_290) ;  /* 0x0000001c00388947 */ /* 0x000fec0003800000 */
[----:B------:R0:W-:Y:S01]  /*6a90*/  STG.E desc[UR36][R10.64+0x3e4], R151 ;  /* 0x0003e4970a007986 */ /* 0x0001e2000c101924 */
[----:B------:R-:W-:Y:S05]  /*6aa0*/  BRA `(.L_x_290) ;  /* 0x0000001c00307947 */ /* 0x000fea0003800000 */
.L_x_37:
[----:B------:R-:W-:Y:S01]  /*6ab0*/  ISETP.GT.AND P3, PT, R0, 0x1, PT ;  /* 0x000000010000780c */ /* 0x000fe20003f64270 */
[----:B------:R-:W-:Y:S01]  /*6ac0*/  ULDC.64 UR4, c[0x0][0x5c0] ;  /* 0x0001700000047ab9 */ /* 0x000fe20000000a00 */
[-C--:B------:R-:W-:Y:S01]  /*6ad0*/  FMUL R9, R24, R154.reuse ;  /* 0x0000009a18097220 */ /* 0x080fe20000400000 */
[C---:B------:R-:W-:Y:S01]  /*6ae0*/  LEA R4, P1, R174.reuse, UR4, 0x2 ;  /* 0x00000004ae047c11 */ /* 0x040fe2000f8210ff */
[-C--:B------:R-:W-:Y:S01]  /*6af0*/  FMUL R25, R25, R154.reuse ;  /* 0x0000009a19197220 */ /* 0x080fe20000400000 */
[----:B------:R-:W-:Y:S01]  /*6b00*/  ISETP.GT.AND P2, PT, R3, RZ, P3 ;  /* 0x000000ff0300720c */ /* 0x000fe20001f44270 */
[-C--:B------:R-:W-:Y:S01]  /*6b10*/  FMUL R27, R27, R154.reuse ;  /* 0x0000009a1b1b7220 */ /* 0x080fe20000400000 */
[----:B------:R-:W-:Y:S01]  /*6b20*/  LEA.HI.X R5, R174, UR5, R19, 0x2, P1 ;  /* 0x00000005ae057c11 */ /* 0x000fe200088f1413 */
[-C--:B------:R-:W-:Y:S01]  /*6b30*/  FMUL R29, R29, R154.reuse ;  /* 0x0000009a1d1d7220 */ /* 0x080fe20000400000 */
[----:B------:R-:W-:Y:S01]  /*6b40*/  ISETP.GT.AND P0, PT, R3, 0x8, P0 ;  /* 0x000000080300780c */ /* 0x000fe20000704270 */
[-C--:B------:R-:W-:Y:S01]  /*6b50*/  FMUL R31, R31, R154.reuse ;  /* 0x0000009a1f1f7220 */ /* 0x080fe20000400000 */
[----:B------:R-:W-:Y:S01]  /*6b60*/  ISETP.GT.AND P5, PT, R0, 0x8, PT ;  /* 0x000000080000780c */ /* 0x000fe20003fa4270 */
[----:B------:R0:W-:Y:S01]  /*6b70*/  @P4 STG.E desc[UR36][R4.64], R9 ;  /* 0x0000000904004986 */ /* 0x0001e2000c101924 */
[C---:B------:R-:W-:Y:S01]  /*6b80*/  SHF.L.U64.HI R11, R10.reuse, 0x5, R11 ;  /* 0x000000050a0b7819 */ /* 0x040fe2000001020b */
[----:B------:R-:W-:Y:S01]  /*6b90*/  FMUL R33, R33, R154 ;  /* 0x0000009a21217220 */ /* 0x000fe20000400000 */
[----:B------:R-:W-:Y:S01]  /*6ba0*/  LEA R6, P1, R10, R4, 0x5 ;  /* 0x000000040a067211 */ /* 0x000fe200078228ff */
[-C--:B------:R-:W-:Y:S01]  /*6bb0*/  FMUL R35, R35, R154.reuse ;  /* 0x0000009a23237220 */ /* 0x080fe20000400000 */
[----:B------:R-:W-:Y:S01]  /*6bc0*/  ISETP.GT.AND P3, PT, R3, 0x8, P3 ;  /* 0x000000080300780c */ /* 0x000fe20001f64270 */
[----:B------:R-:W-:Y:S01]  /*6bd0*/  @P2 STG.E desc[UR36][R4.64+0x4], R25 ;  /* 0x0000041904002986 */ /* 0x000fe2000c101924 */
[----:B------:R-:W-:Y:S01]  /*6be0*/  ISETP.GT.AND P4, PT, R0, 0x9, PT ;  /* 0x000000090000780c */ /* 0x000fe20003f84270 */
[----:B------:R-:W-:Y:S01]  /*6bf0*/  IMAD.X R7, R11, 0x1, R5, P1 ;  /* 0x000000010b077824 */ /* 0x000fe200008e0605 */
[C---:B------:R-:W-:Y:S01]  /*6c00*/  ISETP.GT.AND P2, PT, R3.reuse, RZ, P5 ;  /* 0x000000ff0300720c */ /* 0x040fe20002f44270 */
[-C--:B------:R-:W-:Y:S01]  /*6c10*/  FMUL R11, R28, R154.reuse ;  /* 0x0000009a1c0b7220 */ /* 0x080fe20000400000 */
[C---:B------:R-:W-:Y:S01]  /*6c20*/  ISETP.GT.AND P1, PT, R3.reuse, RZ, P4 ;  /* 0x000000ff0300720c */ /* 0x040fe20002724270 */
[-C--:B0-----:R-:W-:Y:S01]  /*6c30*/  FMUL R9, R26, R154.reuse ;  /* 0x0000009a1a097220 */ /* 0x081fe20000400000 */
[----:B------:R-:W-:Y:S01]  /*6c40*/  ISETP.GT.AND P4, PT, R3, 0x8, P4 ;  /* 0x000000080300780c */ /* 0x000fe20002784270 */
[-C--:B------:R-:W-:Y:S01]  /*6c50*/  FMUL R37, R37, R154.reuse ;  /* 0x0000009a25257220 */ /* 0x080fe20000400000 */
[-C--:B------:R-:W-:Y:S01]  /*6c60*/  FMUL R39, R39, R154.reuse ;  /* 0x0000009a27277220 */ /* 0x080fe20000400000 */
[-C--:B------:R-:W-:Y:S01]  /*6c70*/  FMUL R41, R41, R154.reuse ;  /* 0x0000009a29297220 */ /* 0x080fe20000400000 */
[----:B------:R0:W-:Y:S01]  /*6c80*/  @P0 STG.E desc[UR36][R6.64], R9 ;  /* 0x0000000906000986 */ /* 0x0001e2000c101924 */
[----:B------:R-:W-:Y:S01]  /*6c90*/  ISETP.GT.AND P0, PT, R3, 0x8, P5 ;  /* 0x000000080300780c */ /* 0x000fe20002f04270 */
[-C--:B------:R-:W-:Y:S01]  /*6ca0*/  FMUL R43, R43, R154.reuse ;  /* 0x0000009a2b2b7220 */ /* 0x080fe20000400000 */
[C---:B------:R-:W-:Y:S01]  /*6cb0*/  ISETP.GT.AND P5, PT, R0.reuse, 0x10, PT ;  /* 0x000000100000780c */ /* 0x040fe20003fa4270 */
[----:B------:R-:W-:Y:S01]  /*6cc0*/  @P3 STG.E desc[UR36][R6.64+0x4], R27 ;  /* 0x0000041b06003986 */ /* 0x000fe2000c101924 */
[----:B------:R-:W-:Y:S01]  /*6cd0*/  ISETP.GT.AND P3, PT, R0, 0x11, PT ;  /* 0x000000110000780c */ /* 0x000fe20003f64270 */
[-C--:B------:R-:W-:Y:S01]  /*6ce0*/  FMUL R45, R45, R154.reuse ;  /* 0x0000009a2d2d7220 */ /* 0x080fe20000400000 */
[-C--:B------:R-:W-:Y:S01]  /*6cf0*/  FMUL R47, R47, R154.reuse ;  /* 0x0000009a2f2f7220 */ /* 0x080fe20000400000 */
[----:B------:R1:W-:Y:S01]  /*6d00*/  @P2 STG.E desc[UR36][R4.64+0x20], R11 ;  /* 0x0000200b04002986 */ /* 0x0003e2000c101924 */
[----:B------:R-:W-:Y:S01]  /*6d10*/  ISETP.GT.AND P2, PT, R3, RZ, P5 ;  /* 0x000000ff0300720c */ /* 0x000fe20002f44270 */
[-C--:B------:R-:W-:Y:S01]  /*6d20*/  FMUL R49, R49, R154.reuse ;  /* 0x0000009a31317220 */ /* 0x080fe20000400000 */
[-C--:B------:R-:W-:Y:S01]  /*6d30*/  FMUL R51, R51, R154.reuse ;  /* 0x0000009a33337220 */ /* 0x080fe20000400000 */
[----:B------:R-:W-:Y:S01]  /*6d40*/  @P1 STG.E desc[UR36][R4.64+0x24], R29 ;  /* 0x0000241d04001986 */ /* 0x000fe2000c101924 */
[-C--:B0-----:R-:W-:Y:S01]  /*6d50*/  FMUL R9, R30, R154.reuse ;  /* 0x0000009a1e097220 */ /* 0x081fe20000400000 */
[----:B------:R-:W-:Y:S01]  /*6d60*/  ISETP.GT.AND P1, PT, R3, RZ, P3 ;  /* 0x000000ff0300720c */ /* 0x000fe20001f24270 */
[-C--:B------:R-:W-:Y:S01]  /*6d70*/  FMUL R53, R53, R154.reuse ;  /* 0x0000009a35357220 */ /* 0x080fe20000400000 */
[----:B------:R-:W-:Y:S01]  /*6d80*/  ISETP.GT.AND P3, PT, R3, 0x8, P3 ;  /* 0x000000080300780c */ /* 0x000fe20001f64270 */
[-C--:B------:R-:W-:Y:S01]  /*6d90*/  FMUL R55, R55, R154.reuse ;  /* 0x0000009a37377220 */ /* 0x080fe20000400000 */
[----:B------:R0:W-:Y:S01]  /*6da0*/  @P0 STG.E desc[UR36][R6.64+0x20], R9 ;  /* 0x0000200906000986 */ /* 0x0001e2000c101924 */
[----:B------:R-:W-:Y:S01]  /*6db0*/  ISETP.GT.AND P0, PT, R3, 0x8, P5 ;  /* 0x000000080300780c */ /* 0x000fe20002f04270 */
[-C--:B-1----:R-:W-:Y:S01]  /*6dc0*/  FMUL R11, R32, R154.reuse ;  /* 0x0000009a200b7220 */ /* 0x082fe20000400000 */
        /* <DEDUP_REMOVED lines=139> */
[C---:B------:R-:W-:Y:S01]  /*7680*/  ISETP.GT.AND P3, PT, R3.reuse, 0x8, P3 ;  /* 0x000000080300780c */ /* 0x040fe20001f64270 */
[-C--:B------:R-:W-:Y:S01]  /*7690*/  FMUL R13, R150, R154.reuse ;  /* 0x0000009a960d7220 */ /* 0x080fe20000400000 */
[----:B------:R0:W-:Y:S01]  /*76a0*/  @P0 STG.E desc[UR36][R6.64+0x120], R9 ;  /* 0x0001200906000986 */ /* 0x0001e2000c101924 */
[----:B------:R-:W-:Y:S01]  /*76b0*/  ISETP.GT.AND P0, PT, R3, 0x8, P5 ;  /* 0x000000080300780c */ /* 0x000fe20002f04270 */
[-C--:B-1----:R-:W-:Y:S01]  /*76c0*/  FMUL R11, R64, R154.reuse ;  /* 0x0000009a400b7220 */ /* 0x082fe20000400000 */
[C---:B------:R-:W-:Y:S01]  /*76d0*/  ISETP.GT.AND P5, PT, R0.reuse, 0x58, PT ;  /* 0x000000580000780c */ /* 0x040fe20003fa4270 */
[----:B------:R-:W-:Y:S01]  /*76e0*/  @P4 STG.E desc[UR36][R6.64+0x124], R63 ;  /* 0x0001243f06004986 */ /* 0x000fe2000c101924 */
[----:B------:R-:W-:Y:S01]  /*76f0*/  ISETP.GT.AND P4, PT, R0, 0x59, PT ;  /* 0x000000590000780c */ /* 0x000fe20003f84270 */
[----:B------:R-:W-:-:S02]  /*7700*/  FMUL R151, R151, R154 ;  /* 0x0000009a97977220 */ /* 0x000fc40000400000 */
[----:B------:R1:W-:Y:S01]  /*7710*/  @P2 STG.E desc[UR36][R4.64+0x140], R11 ;  /* 0x0001400b04002986 */ /* 0x0003e2000c101924 */
[----:B------:R-:W-:-:S03]  /*7720*/  ISETP.GT.AND P2, PT, R3, RZ, P5 ;  /* 0x000000ff0300720c */ /* 0x000fc60002f44270 */
[----:B------:R-:W-:Y:S01]  /*7730*/  @P1 STG.E desc[UR36][R4.64+0x144], R65 ;  /* 0x0001444104001986 */ /* 0x000fe2000c101924 */
[-C--:B0-----:R-:W-:Y:S01]  /*7740*/  FMUL R9, R66, R154.reuse ;  /* 0x0000009a42097220 */ /* 0x081fe20000400000 */
[C---:B------:R-:W-:Y:S02]  /*7750*/  ISETP.GT.AND P1, PT, R3.reuse, RZ, P4 ;  /* 0x000000ff0300720c */ /* 0x040fe40002724270 */
[C---:B------:R-:W-:Y:S02]  /*7760*/  ISETP.GT.AND P4, PT, R3.reuse, 0x8, P4 ;  /* 0x000000080300780c */ /* 0x040fe40002784270 */
[----:B------:R0:W-:Y:S01]  /*7770*/  @P0 STG.E desc[UR36][R6.64+0x140], R9 ;  /* 0x0001400906000986 */ /* 0x0001e2000c101924 */
[----:B------:R-:W-:Y:S01]  /*7780*/  ISETP.GT.AND P0, PT, R3, 0x8, P5 ;  /* 0x000000080300780c */ /* 0x000fe20002f04270 */
[----:B-1----:R-:W-:Y:S01]  /*7790*/  FMUL R11, R68, R154 ;  /* 0x0000009a440b7220 */ /* 0x002fe20000400000 */
[C---:B------:R-:W-:Y:S01]  /*77a0*/  ISETP.GT.AND P5, PT, R0.reuse, 0x60, PT ;  /* 0x000000600000780c */ /* 0x040fe20003fa4270 */
[----:B------:R-:W-:Y:S01]  /*77b0*/  @P3 STG.E desc[UR36][R6.64+0x144], R67 ;  /* 0x0001444306003986 */ /* 0x000fe2000c101924 */
[----:B------:R-:W-:-:S03]  /*77c0*/  ISETP.GT.AND P3, PT, R0, 0x61, PT ;  /* 0x000000610000780c */ /* 0x000fc60003f64270 */
        /* <DEDUP_REMOVED lines=87> */
[C---:B------:R-:W-:Y:S01]  /*7d40*/  ISETP.GT.AND P1, PT, R3.reuse, RZ, P4 ;  /* 0x000000ff0300720c */ /* 0x040fe20002724270 */
[----:B0-----:R-:W-:Y:S01]  /*7d50*/  FMUL R9, R98, R154 ;  /* 0x0000009a62097220 */ /* 0x001fe20000400000 */
[----:B------:R-:W-:-:S04]  /*7d60*/  ISETP.GT.AND P4, PT, R3, 0x8, P4 ;  /* 0x000000080300780c */ /* 0x000fc80002784270 */
[----:B------:R0:W-:Y:S01]  /*7d70*/  @P0 STG.E desc[UR36][R6.64+0x240], R9 ;  /* 0x0002400906000986 */ /* 0x0001e2000c101924 */
[----:B-1----:R-:W-:Y:S01]  /*7d80*/  FMUL R11, R100, R154 ;  /* 0x0000009a640b7220 */ /* 0x002fe20000400000 */
[----:B------:R-:W-:Y:S02]  /*7d90*/  ISETP.GT.AND P0, PT, R3, 0x8, P5 ;  /* 0x000000080300780c */ /* 0x000fe40002f04270 */
[----:B------:R-:W-:Y:S01]  /*7da0*/  @P3 STG.E desc[UR36][R6.64+0x244], R99 ;  /* 0x0002446306003986 */ /* 0x000fe2000c101924 */
[----:B------:R-:W-:-:S03]  /*7db0*/  ISETP.GT.AND P5, PT, R0, 0xa0, PT ;  /* 0x000000a00000780c */ /* 0x000fc60003fa4270 */
[----:B------:R1:W-:Y:S01]  /*7dc0*/  @P2 STG.E desc[UR36][R4.64+0x260], R11 ;  /* 0x0002600b04002986 */ /* 0x0003e2000c101924 */
[----:B------:R-:W-:Y:S02]  /*7dd0*/  ISETP.GT.AND P2, PT, R0, 0xa1, PT ;  /* 0x000000a10000780c */ /* 0x000fe40003f44270 */
[C---:B------:R-:W-:Y:S01]  /*7de0*/  ISETP.GT.AND P3, PT, R3.reuse, RZ, P5 ;  /* 0x000000ff0300720c */ /* 0x040fe20002f64270 */
[----:B------:R-:W-:Y:S01]  /*7df0*/  @P1 STG.E desc[UR36][R4.64+0x264], R101 ;  /* 0x0002646504001986 */ /* 0x000fe2000c101924 */
[C---:B------:R-:W-:Y:S01]  /*7e00*/  ISETP.GT.AND P1, PT, R3.reuse, RZ, P2 ;  /* 0x000000ff0300720c */ /* 0x040fe20001724270 */
[----:B0-----:R-:W-:Y:S01]  /*7e10*/  FMUL R9, R102, R154 ;  /* 0x0000009a66097220 */ /* 0x001fe20000400000 */
[----:B------:R-:W-:-:S04]  /*7e20*/  ISETP.GT.AND P2, PT, R3, 0x8, P2 ;  /* 0x000000080300780c */ /* 0x000fc80001744270 */
[----:B------:R0:W-:Y:S01]  /*7e30*/  @P0 STG.E desc[UR36][R6.64+0x260], R9 ;  /* 0x0002600906000986 */ /* 0x0001e2000c101924 */
[----:B-1----:R-:W-:Y:S01]  /*7e40*/  FMUL R11, R104, R154 ;  /* 0x0000009a680b7220 */ /* 0x002fe20000400000 */
[----:B------:R-:W-:Y:S02]  /*7e50*/  ISETP.GT.AND P0, PT, R3, 0x8, P5 ;  /* 0x000000080300780c */ /* 0x000fe40002f04270 */
[----:B------:R-:W-:Y:S04]  /*7e60*/  @P4 STG.E desc[UR36][R6.64+0x264], R103 ;  /* 0x0002646706004986 */ /* 0x000fe8000c101924 */
[----:B------:R1:W-:Y:S01]  /*7e70*/  @P3 STG.E desc[UR36][R4.64+0x280], R11 ;  /* 0x0002800b04003986 */ /* 0x0003e2000c101924 */
[----:B------:R-:W-:-:S03]  /*7e80*/  ISETP.GT.AND P3, PT, R0, 0xa8, PT ;  /* 0x000000a80000780c */ /* 0x000fc60003f64270 */
[----:B------:R-:W-:Y:S01]  /*7e90*/  @P1 STG.E desc[UR36][R4.64+0x284], R105 ;  /* 0x0002846904001986 */ /* 0x000fe2000c101924 */
[----:B------:R-:W-:Y:S01]  /*7ea0*/  ISETP.GT.AND P1, PT, R0, 0xa9, PT ;  /* 0x000000a90000780c */ /* 0x000fe20003f24270 */
[-C--:B0-----:R-:W-:Y:S01]  /*7eb0*/  FMUL R9, R106, R154.reuse ;  /* 0x0000009a6a097220 */ /* 0x081fe20000400000 */
[C---:B------:R-:W-:Y:S02]  /*7ec0*/  ISETP.GT.AND P5, PT, R3.reuse, RZ, P3 ;  /* 0x000000ff0300720c */ /* 0x040fe40001fa4270 */
[C---:B------:R-:W-:Y:S02]  /*7ed0*/  ISETP.GT.AND P4, PT, R3.reuse, RZ, P1 ;  /* 0x000000ff0300720c */ /* 0x040fe40000f84270 */
[----:B------:R0:W-:Y:S01]  /*7ee0*/  @P0 STG.E desc[UR36][R6.64+0x280], R9 ;  /* 0x0002800906000986 */ /* 0x0001e2000c101924 */
[----:B-1----:R-:W-:Y:S01]  /*7ef0*/  FMUL R11, R108, R154 ;  /* 0x0000009a6c0b7220 */ /* 0x002fe20000400000 */
[C---:B------:R-:W-:Y:S02]  /*7f00*/  ISETP.GT.AND P3, PT, R3.reuse, 0x8, P3 ;  /* 0x000000080300780c */ /* 0x040fe40001f64270 */
[----:B------:R-:W-:Y:S01]  /*7f10*/  @P2 STG.E desc[UR36][R6.64+0x284], R107 ;  /* 0x0002846b06002986 */ /* 0x000fe2000c101924 */
[----:B------:R-:W-:-:S02]  /*7f20*/  ISETP.GT.AND P1, PT, R3, 0x8, P1 ;  /* 0x000000080300780c */ /* 0x000fc40000f24270 */
[C---:B------:R-:W-:Y:S02]  /*7f30*/  ISETP.GT.AND P0, PT, R0.reuse, 0xb0, PT ;  /* 0x000000b00000780c */ /* 0x040fe40003f04270 */
[----:B------:R-:W-:Y:S01]  /*7f40*/  ISETP.GT.AND P2, PT, R0, 0xb1, PT ;  /* 0x000000b10000780c */ /* 0x000fe20003f44270 */
[----:B------:R1:W-:Y:S01]  /*7f50*/  @P5 STG.E desc[UR36][R4.64+0x2a0], R11 ;  /* 0x0002a00b04005986 */ /* 0x0003e2000c101924 */
[C---:B------:R-:W-:Y:S01]  /*7f60*/  ISETP.GT.AND P5, PT, R3.reuse, RZ, P0 ;  /* 0x000000ff0300720c */ /* 0x040fe200007a4270 */
[-C--:B0-----:R-:W-:Y:S01]  /*7f70*/  FMUL R9, R110, R154.reuse ;  /* 0x0000009a6e097220 */ /* 0x081fe20000400000 */
[C---:B------:R-:W-:Y:S01]  /*7f80*/  ISETP.GT.AND P0, PT, R3.reuse, 0x8, P0 ;  /* 0x000000080300780c */ /* 0x040fe20000704270 */
[----:B------:R-:W-:Y:S01]  /*7f90*/  @P4 STG.E desc[UR36][R4.64+0x2a4], R109 ;  /* 0x0002a46d04004986 */ /* 0x000fe2000c101924 */
[C---:B------:R-:W-:Y:S02]  /*7fa0*/  ISETP.GT.AND P4, PT, R3.reuse, RZ, P2 ;  /* 0x000000ff0300720c */ /* 0x040fe40001784270 */
[----:B------:R-:W-:Y:S01]  /*7fb0*/  ISETP.GT.AND P2, PT, R3, 0x8, P2 ;  /* 0x000000080300780c */ /* 0x000fe20001744270 */
[----:B------:R0:W-:Y:S01]  /*7fc0*/  @P3 STG.E desc[UR36][R6.64+0x2a0], R9 ;  /* 0x0002a00906003986 */ /* 0x0001e2000c101924 */
[----:B------:R-:W-:Y:S01]  /*7fd0*/  ISETP.GT.AND P3, PT, R0, 0xb9, PT ;  /* 0x000000b90000780c */ /* 0x000fe20003f64270 */
[----:B-1----:R-:W-:-:S02]  /*7fe0*/  FMUL R11, R112, R154 ;  /* 0x0000009a700b7220 */ /* 0x002fc40000400000 */
[----:B------:R-:W-:Y:S01]  /*7ff0*/  @P1 STG.E desc[UR36][R6.64+0x2a4], R111 ;  /* 0x0002a46f06001986 */ /* 0x000fe2000c101924 */
[----:B------:R-:W-:-:S03]  /*8000*/  ISETP.GT.AND P1, PT, R0, 0xb8, PT ;  /* 0x000000b80000780c */ /* 0x000fc60003f24270 */
[----:B------:R1:W-:Y:S01]  /*8010*/  @P5 STG.E desc[UR36][R4.64+0x2c0], R11 ;  /* 0x0002c00b04005986 */ /* 0x0003e2000c101924 */
[C---:B------:R-:W-:Y:S01]  /*8020*/  ISETP.GT.AND P5, PT, R3.reuse, RZ, P1 ;  /* 0x000000ff0300720c */ /* 0x040fe20000fa4270 */
[-C--:B0-----:R-:W-:Y:S02]  /*8030*/  FMUL R9, R114, R154.reuse ;  /* 0x0000009a72097220 */ /* 0x081fe40000400000 */
[----:B------:R-:W-:Y:S01]  /*8040*/  @P4 STG.E desc[UR36][R4.64+0x2c4], R113 ;  /* 0x0002c47104004986 */ /* 0x000fe2000c101924 */
[C---:B------:R-:W-:Y:S02]  /*8050*/  ISETP.GT.AND P4, PT, R3.reuse, RZ, P3 ;  /* 0x000000ff0300720c */ /* 0x040fe40001f84270 */
[C---:B------:R-:W-:Y:S01]  /*8060*/  ISETP.GT.AND P1, PT, R3.reuse, 0x8, P1 ;  /* 0x000000080300780c */ /* 0x040fe20000f24270 */
[----:B------:R0:W-:Y:S01]  /*8070*/  @P0 STG.E desc[UR36][R6.64+0x2c0], R9 ;  /* 0x0002c00906000986 */ /* 0x0001e2000c101924 */
[----:B------:R-:W-:Y:S02]  /*8080*/  ISETP.GT.AND P0, PT, R0, 0xc0, PT ;  /* 0x000000c00000780c */ /* 0x000fe40003f04270 */
[----:B------:R-:W-:Y:S01]  /*8090*/  ISETP.GT.AND P3, PT, R3, 0x8, P3 ;  /* 0x000000080300780c */ /* 0x000fe20001f64270 */
[----:B-1----:R-:W-:Y:S01]  /*80a0*/  FMUL R11, R116, R154 ;  /* 0x0000009a740b7220 */ /* 0x002fe20000400000 */
        /* <DEDUP_REMOVED lines=81> */
[----:B------:R-:W-:Y:S02]  /*85c0*/  ISETP.GT.AND P2, PT, R3, 0x8, P2 ;  /* 0x000000080300780c */ /* 0x000fe40001744270 */
[----:B------:R-:W-:Y:S01]  /*85d0*/  ISETP.GT.AND P1, PT, R0, 0xf9, PT ;  /* 0x000000f90000780c */ /* 0x000fe20003f24270 */
[----:B-1----:R-:W-:Y:S01]  /*85e0*/  FMUL R11, R144, R154 ;  /* 0x0000009a900b7220 */ /* 0x002fe20000400000 */
[----:B------:R-:W-:Y:S01]  /*85f0*/  @P3 STG.E desc[UR36][R6.64+0x3a4], R143 ;  /* 0x0003a48f06003986 */ /* 0x000fe2000c101924 */
[----:B------:R-:W-:-:S03]  /*8600*/  ISETP.GT.AND P3, PT, R0, 0xf8, PT ;  /* 0x000000f80000780c */ /* 0x000fc60003f64270 */
[----:B------:R1:W-:Y:S01]  /*8610*/  @P5 STG.E desc[UR36][R4.64+0x3c0], R11 ;  /* 0x0003c00b04005986 */ /* 0x0003e2000c101924 */
[C---:B------:R-:W-:Y:S02]  /*8620*/  ISETP.GT.AND P5, PT, R3.reuse, RZ, P3 ;  /* 0x000000ff0300720c */ /* 0x040fe40001fa4270 */
[C---:B------:R-:W-:Y:S01]  /*8630*/  ISETP.GT.AND P3, PT, R3.reuse, 0x8, P3 ;  /* 0x000000080300780c */ /* 0x040fe20001f64270 */
[----:B------:R-:W-:Y:S01]  /*8640*/  @P4 STG.E desc[UR36][R4.64+0x3c4], R145 ;  /* 0x0003c49104004986 */ /* 0x000fe2000c101924 */
[C---:B------:R-:W-:Y:S01]  /*8650*/  ISETP.GT.AND P4, PT, R3.reuse, RZ, P1 ;  /* 0x000000ff0300720c */ /* 0x040fe20000f84270 */
[----:B0-----:R-:W-:Y:S01]  /*8660*/  FMUL R9, R146, R154 ;  /* 0x0000009a92097220 */ /* 0x001fe20000400000 */
[----:B------:R-:W-:Y:S01]  /*8670*/  ISETP.GT.AND P1, PT, R3, 0x8, P1 ;  /* 0x000000080300780c */ /* 0x000fe20000f24270 */
[----:B------:R-:W-:Y:S02]  /*8680*/  @P0 IMAD.MOV.U32 R2, RZ, RZ, R6 ;  /* 0x000000ffff020224 */ /* 0x000fe400078e0006 */
[----:B------:R-:W-:-:S02]  /*8690*/  @P0 IMAD.MOV.U32 R3, RZ, RZ, R7 ;  /* 0x000000ffff030224 */ /* 0x000fc400078e0007 */
[----:B-1----:R-:W-:-:S03]  /*86a0*/  FMUL R11, R148, R154 ;  /* 0x0000009a940b7220 */ /* 0x002fc60000400000 */
[----:B------:R0:W-:Y:S02]  /*86b0*/  @P0 STG.E desc[UR36][R2.64+0x3c0], R9 ;  /* 0x0003c00902000986 */ /* 0x0001e4000c101924 */
[----:B0-----:R-:W-:Y:S02]  /*86c0*/  @P2 IMAD.MOV.U32 R2, RZ, RZ, R6 ;  /* 0x000000ffff022224 */ /* 0x001fe400078e0006 */
[----:B------:R-:W-:-:S05]  /*86d0*/  @P2 IMAD.MOV.U32 R3, RZ, RZ, R7 ;  /* 0x000000ffff032224 */ /* 0x000fca00078e0007 */
[----:B------:R0:W-:Y:S02]  /*86e0*/  @P2 STG.E desc[UR36][R2.64+0x3c4], R147 ;  /* 0x0003c49302002986 */ /* 0x0001e4000c101924 */
[----:B0-----:R-:W-:Y:S02]  /*86f0*/  @P5 IMAD.MOV.U32 R2, RZ, RZ, R4 ;  /* 0x000000ffff025224 */ /* 0x001fe400078e0004 */
[----:B------:R-:W-:-:S05]  /*8700*/  @P5 IMAD.MOV.U32 R3, RZ, RZ, R5 ;  /* 0x000000ffff035224 */ /* 0x000fca00078e0005 */
[----:B------:R0:W-:Y:S04]  /*8710*/  @P5 STG.E desc[UR36][R2.64+0x3e0], R11 ;  /* 0x0003e00b02005986 */ /* 0x0001e8000c101924 */
[----:B------:R1:W-:Y:S01]  /*8720*/  @P4 STG.E desc[UR36][R4.64+0x3e4], R149 ;  /* 0x0003e49504004986 */ /* 0x0003e2000c101924 */
[----:B0-----:R-:W-:Y:S02]  /*8730*/  @P3 IMAD.MOV.U32 R2, RZ, RZ, R6 ;  /* 0x000000ffff023224 */ /* 0x001fe400078e0006 */
[----:B------:R-:W-:-:S05]  /*8740*/  @P3 IMAD.MOV.U32 R3, RZ, RZ, R7 ;  /* 0x000000ffff033224 */ /* 0x000fca00078e0007 */
[----:B------:R1:W-:Y:S04]  /*8750*/  @P3 STG.E desc[UR36][R2.64+0x3e0], R13 ;  /* 0x0003e00d02003986 */ /* 0x0003e8000c101924 */
[----:B------:R1:W-:Y:S02]  /*8760*/  @P1 STG.E desc[UR36][R6.64+0x3e4], R151 ;  /* 0x0003e49706001986 */ /* 0x0003e4000c101924 */
.L_x_290:
[----:B------:R-:W-:Y:S05]  /*8770*/  BSYNC B0 ;  /* 0x0000000000007941 */ /* 0x000fea0003800000 */
.L_x_36:
[----:B01----:R-:W2:Y:S01]  /*8780*/  LDL.64 R2, [R1] ;  /* 0x0000000001027983 */ /* 0x003ea20000100a00 */
[----:B------:R-:W-:Y:S01]  /*8790*/  ULDC.64 UR4, c[0x0][0x650] ;  /* 0x0001940000047ab9 */ /* 0x000fe20000000a00 */
[----:B------:R0:W-:Y:S01]  /*87a0*/  SYNCS.ARRIVE.TRANS64.A1T0 RZ, [R162+UR45], RZ ;  /* 0x000000ffa2ff79a7 */ /* 0x0001e2000810002d */
[----:B------:R-:W-:Y:S01]  /*87b0*/  PRMT R0, RZ, 0x7610, R0 ;  /* 0x00007610ff007816 */ /* 0x000fe20000000000 */
[----:B------:R-:W-:Y:S02]  /*87c0*/  IMAD.MOV.U32 R19, RZ, RZ, -0x1 ;  /* 0xffffffffff137424 */ /* 0x000fe400078e00ff */
[----:B------:R-:W-:Y:S01]  /*87d0*/  IMAD.MOV.U32 R22, RZ, RZ, -0x1 ;  /* 0xffffffffff167424 */ /* 0x000fe200078e00ff */
[----:B--2---:R-:W-:-:S04]  /*87e0*/  LEA R18, P0, R2, R18, 0x1 ;  /* 0x0000001202127211 */ /* 0x004fc800078008ff */
[----:B------:R-:W-:Y:S01]  /*87f0*/  LEA.HI.X R17, R2, R17, R23, 0x1, P0 ;  /* 0x0000001102117211 */ /* 0x000fe200000f0c17 */
[----:B------:R-:W-:Y:S01]  /*8800*/  IMAD.MOV.U32 R2, RZ, RZ, -0x1 ;  /* 0xffffffffff027424 */ /* 0x000fe200078e00ff */
[----:B------:R-:W-:-:S04]  /*8810*/  ISETP.GE.U32.AND P0, PT, R18, UR4, PT ;  /* 0x0000000412007c0c */ /* 0x000fc8000bf06070 */
[----:B------:R-:W-:-:S13]  /*8820*/  ISETP.GE.U32.AND.EX P0, PT, R17, UR5, PT, P0 ;  /* 0x0000000511007c0c */ /* 0x000fda000bf06100 */
[----:B0-----:R-:W-:Y:S05]  /*8830*/  @P0 BRA `(.L_x_291) ;  /* 0x0000000400700947 */ /* 0x001fea0003800000 */
[----:B---3--:R-:W0:Y:S01]  /*8840*/  S2R R10, SR_CTAID.X ;  /* 0x00000000000a7919 */ /* 0x008e220000002500 */
[----:B------:R-:W1:Y:S01]  /*8850*/  LDC.64 R8, c[0x0][0x628] ;  /* 0x00018a00ff087b82 */ /* 0x000e620000000a00 */
[----:B------:R-:W-:Y:S01]  /*8860*/  ULDC UR4, c[0x0][0x150] ;  /* 0x0000540000047ab9 */ /* 0x000fe20000000800 */
[----:B----4-:R-:W-:Y:S01]  /*8870*/  IMAD.MOV.U32 R6, RZ, RZ, R18 ;  /* 0x000000ffff067224 */ /* 0x010fe200078e0012 */
[----:B------:R-:W2:Y:S01]  /*8880*/  S2R R20, SR_CTAID.Y ;  /* 0x0000000000147919 */ /* 0x000ea20000002600 */
[----:B------:R-:W-:-:S04]  /*8890*/  IMAD.MOV.U32 R7, RZ, RZ, R17 ;  /* 0x000000ffff077224 */ /* 0x000fc800078e0011 */
[----:B------:R-:W3:Y:S08]  /*88a0*/  LDC R15, c[0x0][0x144] ;  /* 0x00005100ff0f7b82 */ /* 0x000ef00000000800 */
[----:B------:R-:W4:Y:S08]  /*88b0*/  LDC R0, c[0x0][0x630] ;  /* 0x00018c00ff007b82 */ /* 0x000f300000000800 */
[----:B------:R-:W2:Y:S01]  /*88c0*/  LDC.64 R12, c[0x0][0x620] ;  /* 0x00018800ff0c7b82 */ /* 0x000ea20000000a00 */
[----:B-1----:R-:W-:-:S04]  /*88d0*/  ISETP.NE.U32.AND P0, PT, R8, RZ, PT ;  /* 0x000000ff0800720c */ /* 0x002fc80003f05070 */
[----:B------:R-:W-:Y:S02]  /*88e0*/  ISETP.NE.AND.EX P0, PT, R9, RZ, PT, P0 ;  /* 0x000000ff0900720c */ /* 0x000fe40003f05300 */
[----:B0-----:R-:W-:-:S05]  /*88f0*/  I2FP.F32.U32 R2, R10 ;  /* 0x0000000a00027245 */ /* 0x001fca0000201000 */
[----:B------:R-:W-:-:S04]  /*8900*/  FMUL R2, R2, UR4 ;  /* 0x0000000402027c20 */ /* 0x000fc80008400000 */
[----:B------:R0:W1:Y:S02]  /*8910*/  F2I.U32.TRUNC.NTZ R14, R2 ;  /* 0x00000002000e7305 */ /* 0x000064000020f000 */
[----:B---34-:R-:W-:Y:S05]  /*8920*/  @!P0 BRA `(.L_x_292) ;  /* 0x0000000000288947 */ /* 0x018fea0003800000 */
[----:B------:R-:W3:Y:S02]  /*8930*/  LDC R3, c[0x0][0x634] ;  /* 0x00018d00ff037b82 */ /* 0x000ee40000000800 */
[----:B---3--:R-:W-:-:S05]  /*8940*/  IADD3 R7, P0, R18, R3, RZ ;  /* 0x0000000312077210 */ /* 0x008fca0007f1e0ff */
[----:B------:R-:W-:-:S04]  /*8950*/  IMAD.X R11, RZ, RZ, R17, P0 ;  /* 0x000000ffff0b7224 */ /* 0x000fc800000e0611 */
[----:B0-----:R-:W-:-:S04]  /*8960*/  IMAD.WIDE.U32 R2, R11, R8, RZ ;  /* 0x000000080b027225 */ /* 0x001fc800078e00ff */
[----:B------:R-:W-:-:S04]  /*8970*/  IMAD.WIDE.U32 R4, P0, R7, R9, R2 ;  /* 0x0000000907047225 */ /* 0x000fc80007800002 */
[----:B------:R-:W-:-:S04]  /*8980*/  IMAD.WIDE.U32 R2, R7, R8, RZ ;  /* 0x0000000807027225 */ /* 0x000fc800078e00ff */
[----:B------:R-:W-:Y:S01]  /*8990*/  IMAD.X R7, RZ, RZ, RZ, P0 ;  /* 0x000000ffff077224 */ /* 0x000fe200000e06ff */
[----:B------:R-:W-:Y:S01]  /*89a0*/  IADD3 RZ, P0, R3, R4, RZ ;  /* 0x0000000403ff7210 */ /* 0x000fe20007f1e0ff */
[----:B------:R-:W-:-:S04]  /*89b0*/  IMAD.MOV.U32 R6, RZ, RZ, R5 ;  /* 0x000000ffff067224 */ /* 0x000fc800078e0005 */
[----:B------:R-:W-:-:S08]  /*89c0*/  IMAD.WIDE.U32.X R6, R11, R9, R6, P0 ;  /* 0x000000090b067225 */ /* 0x000fd000000e0406 */
.L_x_292:
[----:B------:R-:W3:Y:S01]  /*89d0*/  LDC.64 R26, c[0x0][0x640] ;  /* 0x00019000ff1a7b82 */ /* 0x000ee20000000a00 */
[-C--:B------:R-:W-:Y:S01]  /*89e0*/  SHF.R.U64 R11, R6, R0.reuse, R7 ;  /* 0x00000000060b7219 */ /* 0x080fe20000001207 */
[----:B------:R-:W-:Y:S01]  /*89f0*/  IMAD.MOV.U32 R19, RZ, RZ, R17 ;  /* 0x000000ffff137224 */ /* 0x000fe200078e0011 */
[----:B------:R-:W-:Y:S01]  /*8a00*/  SHF.R.U32.HI R0, RZ, R0, R7 ;  /* 0x00000000ff007219 */ /* 0x000fe20000011607 */
[----:B-1----:R-:W-:Y:S01]  /*8a10*/  IMAD.MOV R14, RZ, RZ, -R14 ;  /* 0x000000ffff0e7224 */ /* 0x002fe200078e0a0e */
[----:B------:R-:W-:Y:S01]  /*8a20*/  IADD3 R5, P0, RZ, -R11, RZ ;  /* 0x8000000bff057210 */ /* 0x000fe20007f1e0ff */
[----:B------:R-:W-:Y:S01]  /*8a30*/  ULDC UR4, c[0x0][0x154] ;  /* 0x0000550000047ab9 */ /* 0x000fe20000000800 */
[----:B------:R-:W-:Y:S01]  /*8a40*/  IMAD.MOV.U32 R7, RZ, RZ, 0x1 ;  /* 0x00000001ff077424 */ /* 0x000fe200078e00ff */
[----:B------:R-:W1:Y:S01]  /*8a50*/  LDC R4, c[0x0][0x618] ;  /* 0x00018600ff047b82 */ /* 0x000e620000000800 */
[----:B------:R-:W-:Y:S02]  /*8a60*/  IMAD R22, R15, R14, R10 ;  /* 0x0000000e0f167224 */ /* 0x000fe400078e020a */
[----:B------:R-:W-:-:S04]  /*8a70*/  IMAD.X R3, RZ, RZ, ~R0, P0 ;  /* 0x000000ffff037224 */ /* 0x000fc800000e0e00 */
[-C--:B--2---:R-:W-:Y:S01]  /*8a80*/  IMAD R0, R3, R12.reuse, RZ ;  /* 0x0000000c03007224 */ /* 0x084fe200078e02ff */
[----:B------:R-:W2:Y:S01]  /*8a90*/  LDC R6, c[0x0][0x608] ;  /* 0x00018200ff067b82 */ /* 0x000ea20000000800 */
[----:B0-----:R-:W-:-:S04]  /*8aa0*/  IMAD.WIDE.U32 R2, R5, R12, R18 ;  /* 0x0000000c05027225 */ /* 0x001fc800078e0012 */
[----:B------:R-:W-:Y:S01]  /*8ab0*/  IMAD R5, R5, R13, R0 ;  /* 0x0000000d05057224 */ /* 0x000fe200078e0200 */
[----:B------:R-:W-:Y:S02]  /*8ac0*/  I2FP.F32.U32 R0, R20 ;  /* 0x0000001400007245 */ /* 0x000fe40000201000 */
[----:B------:R-:W0:Y:S01]  /*8ad0*/  LDC R24, c[0x0][0x658] ;  /* 0x00019600ff187b82 */ /* 0x000e220000000800 */
[----:B------:R-:W-:Y:S01]  /*8ae0*/  IMAD.IADD R3, R3, 0x1, R5 ;  /* 0x0000000103037824 */ /* 0x000fe200078e0205 */
[----:B---3--:R-:W-:Y:S01]  /*8af0*/  ISETP.NE.U32.AND P0, PT, R26, RZ, PT ;  /* 0x000000ff1a00720c */ /* 0x008fe20003f05070 */
[----:B------:R-:W-:Y:S01]  /*8b00*/  FMUL R0, R0, UR4 ;  /* 0x0000000400007c20 */ /* 0x000fe20008400000 */
[----:B------:R-:W-:Y:S02]  /*8b10*/  IMAD.MOV.U32 R5, RZ, RZ, -0x1 ;  /* 0xffffffffff057424 */ /* 0x000fe400078e00ff */
[----:B------:R-:W-:Y:S01]  /*8b20*/  ISETP.NE.AND.EX P0, PT, R27, RZ, PT, P0 ;  /* 0x000000ff1b00720c */ /* 0x000fe20003f05300 */
[----:B------:R3:W4:Y:S01]  /*8b30*/  F2I.U32.TRUNC.NTZ R12, R0 ;  /* 0x00000000000c7305 */ /* 0x000722000020f000 */
[----:B------:R-:W3:Y:S01]  /*8b40*/  LDC R15, c[0x0][0x148] ;  /* 0x00005200ff0f7b82 */ /* 0x000ee20000000800 */
[----:B-1----:R-:W-:-:S02]  /*8b50*/  SHF.R.U64 R10, R2, R4, R3 ;  /* 0x00000004020a7219 */ /* 0x002fc40000001203 */
[----:B------:R-:W-:-:S05]  /*8b60*/  SHF.R.U32.HI R3, RZ, R4, R3 ;  /* 0x00000004ff037219 */ /* 0x000fca0000011603 */
[----:B------:R-:W1:Y:S01]  /*8b70*/  LDC R14, c[0x0][0x600] ;  /* 0x00018000ff0e7b82 */ /* 0x000e620000000800 */
[-CC-:B--2---:R-:W-:Y:S02]  /*8b80*/  SHF.R.U64 R8, R10, R6.reuse, R3.reuse ;  /* 0x000000060a087219 */ /* 0x184fe40000001203 */
[----:B------:R-:W-:-:S05]  /*8b90*/  SHF.R.U32.HI R3, RZ, R6, R3 ;  /* 0x00000006ff037219 */ /* 0x000fca0000011603 */
[----:B------:R-:W2:Y:S01]  /*8ba0*/  LDC R21, c[0x0][0x648] ;  /* 0x00019200ff157b82 */ /* 0x000ea20000000800 */
[-CC-:B0-----:R-:W-:Y:S02]  /*8bb0*/  SHF.R.U64 R13, R8, R24.reuse, R3.reuse ;  /* 0x00000018080d7219 */ /* 0x181fe40000001203 */
[-C--:B------:R-:W-:Y:S02]  /*8bc0*/  SHF.L.U32 R5, R5, R24.reuse, RZ ;  /* 0x0000001805057219 */ /* 0x080fe400000006ff */
[-C--:B------:R-:W-:Y:S01]  /*8bd0*/  SHF.R.U32.HI R3, RZ, R24.reuse, R3 ;  /* 0x00000018ff037219 */ /* 0x080fe20000011603 */
[----:B------:R-:W-:Y:S01]  /*8be0*/  IMAD.MOV.U32 R2, RZ, RZ, R13 ;  /* 0x000000ffff027224 */ /* 0x000fe200078e000d */
[----:B------:R-:W-:Y:S01]  /*8bf0*/  SHF.L.U32 R24, R7, R24, RZ ;  /* 0x0000001807187219 */ /* 0x000fe200000006ff */
[----:B------:R-:W0:Y:S01]  /*8c00*/  LDC R25, c[0x0][0x638] ;  /* 0x00018e00ff197b82 */ /* 0x000e220000000800 */
[----:B------:R-:W-:-:S07]  /*8c10*/  LOP3.LUT R19, RZ, R5, RZ, 0x33, !PT ;  /* 0x00000005ff137212 */ /* 0x000fce00078e33ff */
[----:B------:R-:W0:Y:S01]  /*8c20*/  LDC R28, c[0x0][0x610] ;  /* 0x00018400ff1c7b82 */ /* 0x000e220000000800 */
[----:B----4-:R-:W-:Y:S05]  /*8c30*/  @!P0 BRA `(.L_x_293) ;  /* 0x0000000000288947 */ /* 0x010fea0003800000 */
[----:B---3--:R-:W3:Y:S02]  /*8c40*/  LDC R0, c[0x0][0x64c] ;  /* 0x00019300ff007b82 */ /* 0x008ee40000000800 */
[----:B---3--:R-:W-:-:S05]  /*8c50*/  IADD3 R7, P0, R13, R0, RZ ;  /* 0x000000000d077210 */ /* 0x008fca0007f1e0ff */
        /* <DEDUP_REMOVED lines=8> */
.L_x_293:
[----:B------:R-:W4:Y:S01]  /*8ce0*/  LDC R4, c[0x0][0x65c] ;  /* 0x00019700ff047b82 */ /* 0x000f220000000800 */
[----:B--23--:R-:W-:Y:S01]  /*8cf0*/  SHF.R.U64 R0, R2, R21, R3 ;  /* 0x0000001502007219 */ /* 0x00cfe20000001203 */
[----:B-1----:R-:W-:Y:S01]  /*8d00*/  VIADD R3, R14, 0xffffffff ;  /* 0xffffffff0e037836 */ /* 0x002fe20000000000 */
[----:B------:R-:W-:Y:S01]  /*8d10*/  LOP3.LUT R19, R8, R19, RZ, 0xc0, !PT ;  /* 0x0000001308137212 */ /* 0x000fe200078ec0ff */
[----:B------:R-:W-:Y:S02]  /*8d20*/  IMAD.MOV R12, RZ, RZ, -R12 ;  /* 0x000000ffff0c7224 */ /* 0x000fe400078e0a0c */
[----:B------:R-:W-:Y:S01]  /*8d30*/  IMAD.MOV R2, RZ, RZ, -R0 ;  /* 0x000000ffff027224 */ /* 0x000fe200078e0a00 */
[----:B------:R-:W-:Y:S01]  /*8d40*/  LOP3.LUT R3, R10, R3, RZ, 0xc0, !PT ;  /* 0x000000030a037212 */ /* 0x000fe200078ec0ff */
[----:B------:R-:W-:Y:S02]  /*8d50*/  IMAD R19, R24, R0, R19 ;  /* 0x0000000018137224 */ /* 0x000fe400078e0213 */
[----:B0-----:R-:W-:-:S04]  /*8d60*/  IMAD R0, R2, R25, R13 ;  /* 0x0000001902007224 */ /* 0x001fc800078e020d */
[----:B------:R-:W-:Y:S01]  /*8d70*/  IMAD R2, R0, R14, R3 ;  /* 0x0000000e00027224 */ /* 0x000fe200078e0203 */
[----:B----4-:R-:W-:Y:S01]  /*8d80*/  ISETP.NE.AND P0, PT, R4, 0x1, PT ;  /* 0x000000010400780c */ /* 0x010fe20003f05270 */
[----:B------:R-:W-:-:S05]  /*8d90*/  IMAD.MOV.U32 R4, RZ, RZ, 0x1 ;  /* 0x00000001ff047424 */ /* 0x000fca00078e00ff */
[----:B------:R-:W-:-:S07]  /*8da0*/  PRMT R0, R4, 0x7610, R0 ;  /* 0x0000761004007816 */ /* 0x000fce0000000000 */
[----:B------:R-:W-:-:S04]  /*8db0*/  @P0 IMAD R22, R15, R12, R20 ;  /* 0x0000000c0f160224 */ /* 0x000fc800078e0214 */
[----:B------:R-:W-:-:S05]  /*8dc0*/  IMAD R19, R19, R28, R22 ;  /* 0x0000001c13137224 */ /* 0x000fca00078e0216 */
[----:B------:R-:W-:Y:S02]  /*8dd0*/  SEL R22, R2, R19, !P0 ;  /* 0x0000001302167207 */ /* 0x000fe40004000000 */
[----:B------:R-:W-:Y:S01]  /*8de0*/  SEL R19, R19, R2, !P0 ;  /* 0x0000000213137207 */ /* 0x000fe20004000000 */
[----:B------:R-:W-:-:S07]  /*8df0*/  IMAD.MOV.U32 R2, RZ, RZ, R11 ;  /* 0x000000ffff027224 */ /* 0x000fce00078e000b */
.L_x_291:
[----:B------:R-:W-:Y:S02]  /*8e00*/  LOP3.LUT P0, RZ, R0, 0xff, RZ, 0xc0, !PT ;  /* 0x000000ff00ff7812 */ /* 0x000fe4000780c0ff */
[----:B------:R-:W-:-:S11]  /*8e10*/  LOP3.LUT R173, R173, 0x1, RZ, 0x3c, !PT ;  /* 0x00000001adad7812 */ /* 0x000fd600078e3cff */
[----:B------:R-:W-:Y:S05]  /*8e20*/  @P0 BRA `(.L_x_294) ;  /* 0xffffff8800280947 */ /* 0x000fea000383ffff */
[----:B------:R-:W-:Y:S05]  /*8e30*/  EXIT ;  /* 0x000000000000794d */ /* 0x000fea0003800000 */
.L_x_17:
[----:B------:R-:W-:-:S08]  /*8e40*/  ISETP.NE.AND P0, PT, R5, RZ, PT ;  /* 0x000000ff0500720c */ /* 0x000fd00003f05270 */
[----:B0-----:R-:W0:-:S00]  /*8e50*/  USETMAXREG.DEALLOC.CTAPOOL 0x28 ;  /* 0x00000028000079c8 */ /* 0x001e0000080e0500 */
[----:B------:R-:W-:Y:S05]  /*8e60*/  @P0 EXIT ;  /* 0x000000000000094d */ /* 0x000fea0003800000 */
[----:B0-----:R-:W-:Y:S01]  /*8e70*/  LOP3.LUT P0, RZ, R8, 0xff, RZ, 0xc0, !PT ;  /* 0x000000ff08ff7812 */ /* 0x001fe2000780c0ff */
[----:B------:R-:W-:Y:S02]  /*8e80*/  IMAD.MOV.U32 R0, RZ, RZ, 0x1 ;  /* 0x00000001ff007424 */ /* 0x000fe400078e00ff */
[----:B------:R-:W-:-:S10]  /*8e90*/  IMAD.MOV.U32 R7, RZ, RZ, RZ ;  /* 0x000000ffff077224 */ /* 0x000fd400078e00ff */
[----:B------:R-:W-:Y:S05]  /*8ea0*/  @!P0 BRA `(.L_x_295) ;  /* 0x0000000c00388947 */ /* 0x000fea0003800000 */
[----:B------:R-:W0:Y:S01]  /*8eb0*/  S2R R9, SR_CgaCtaId ;  /* 0x0000000000097919 */ /* 0x000e220000008800 */
[----:B------:R-:W-:Y:S01]  /*8ec0*/  LOP3.LUT P0, RZ, R4, 0x1f, RZ, 0xc0, !PT ;  /* 0x0000001f04ff7812 */ /* 0x000fe2000780c0ff */
[----:B------:R-:W-:Y:S01]  /*8ed0*/  ULDC UR5, c[0x0][0x658] ;  /* 0x0001960000057ab9 */ /* 0x000fe20000000800 */
[----:B------:R-:W-:Y:S01]  /*8ee0*/  UMOV UR6, 0xffffffff ;  /* 0xffffffff00067882 */ /* 0x000fe20000000000 */
[----:B------:R-:W-:Y:S01]  /*8ef0*/  BSSY B0, `(.L_x_295) ;  /* 0x00000c9000007945 */ /* 0x000fe20003800000 */
[----:B------:R-:W-:Y:S01]  /*8f00*/  USHF.L.U32 UR6, UR6, UR5, URZ ;  /* 0x0000000506067299 */ /* 0x000fe2000800063f */
[C---:B------:R-:W-:Y:S01]  /*8f10*/  ISETP.NE.AND P2, PT, R3.reuse, RZ, PT ;  /* 0x000000ff0300720c */ /* 0x040fe20003f45270 */
[----:B------:R-:W-:Y:S01]  /*8f20*/  IMAD.MOV.U32 R8, RZ, RZ, 0x1 ;  /* 0x00000001ff087424 */ /* 0x000fe200078e00ff */
[----:B------:R-:W-:Y:S01]  /*8f30*/  ISETP.NE.OR P0, PT, R3, RZ, !P0 ;  /* 0x000000ff0300720c */ /* 0x000fe20004705670 */
[----:B------:R-:W-:Y:S01]  /*8f40*/  IMAD.MOV.U32 R0, RZ, RZ, 0x1 ;  /* 0x00000001ff007424 */ /* 0x000fe200078e00ff */
[----:B------:R-:W-:Y:S01]  /*8f50*/  LOP3.LUT R6, R16, 0x2, RZ, 0xfc, !PT ;  /* 0x0000000210067812 */ /* 0x000fe200078efcff */
[----:B------:R-:W-:Y:S01]  /*8f60*/  IMAD.MOV.U32 R7, RZ, RZ, RZ ;  /* 0x000000ffff077224 */ /* 0x000fe200078e00ff */
[----:B------:R-:W-:Y:S01]  /*8f70*/  ULDC UR4, c[0x0][0x600] ;  /* 0x0001800000047ab9 */ /* 0x000fe20000000800 */
[----:B------:R-:W-:Y:S01]  /*8f80*/  UMOV UR7, 0x1 ;  /* 0x0000000100077882 */ /* 0x000fe20000000000 */
[----:B------:R-:W-:-:S02]  /*8f90*/  UIADD3 UR19, UR40, 0x1, URZ ;  /* 0x0000000128137890 */ /* 0x000fc4000fffe03f */
[----:B------:R-:W-:Y:S02]  /*8fa0*/  UIADD3 UR15, UR4, -0x1, URZ ;  /* 0xffffffff040f7890 */ /* 0x000fe4000fffe03f */
[----:B------:R-:W-:Y:S02]  /*8fb0*/  USHF.L.U32 UR17, UR7, UR5, URZ ;  /* 0x0000000507117299 */ /* 0x000fe4000800063f */
[----:B------:R-:W-:Y:S01]  /*8fc0*/  ULOP3.LUT UR16, URZ, UR6, URZ, 0x33, !UPT ;  /* 0x000000063f107292 */ /* 0x000fe2000f8e333f */
[----:B------:R-:W-:Y:S01]  /*8fd0*/  ULDC.64 UR20, c[0x0][0x198] ;  /* 0x0000660000147ab9 */ /* 0x000fe20000000a00 */
[C---:B0-----:R-:W-:Y:S02]  /*8fe0*/  IMAD.SHL.U32 R10, R9.reuse, 0x40, RZ ;  /* 0x00000040090a7824 */ /* 0x041fe400078e00ff */
[----:B------:R-:W-:-:S03]  /*8ff0*/  IMAD.SHL.U32 R9, R9, 0x800, RZ ;  /* 0x0000080009097824 */ /* 0x000fc600078e00ff */
[----:B------:R-:W-:-:S07]  /*9000*/  LOP3.LUT R10, R10, 0xc0, RZ, 0xc0, !PT ;  /* 0x000000c00a0a7812 */ /* 0x000fce00078ec0ff */
.L_x_307:
[----:B------:R-:W-:-:S03]  /*9010*/  UMOV UR4, 0xffffffff ;  /* 0xffffffff00047882 */ /* 0x000fc60000000000 */
[----:B------:R-:W-:Y:S05]  /*9020*/  BRA.DIV UR4, `(.L_x_296) ;  /* 0x0000001204107947 */ /* 0x000fea000b800000 */
[----:B------:R-:W-:-:S13]  /*9030*/  ELECT P6, URZ, PT ;  /* 0x00000000003f782f */ /* 0x000fda00038c0000 */
.L_x_321:
[----:B------:R-:W0:Y:S01]  /*9040*/  LDC R3, c[0x0][0x28c] ;  /* 0x0000a300ff037b82 */ /* 0x000e220000000800 */
[----:B------:R-:W-:Y:S01]  /*9050*/  BSSY B1, `(.L_x_297) ;  /* 0x0000039000017945 */ /* 0x000fe20003800000 */
[----:B0-----:R-:W-:-:S13]  /*9060*/  ISETP.LT.OR P6, PT, R3, 0x1, !P6 ;  /* 0x000000010300780c */ /* 0x001fda00077c1670 */
[----:B------:R-:W-:Y:S05]  /*9070*/  @P6 BRA `(.L_x_298) ;  /* 0x0000000000d86947 */ /* 0x000fea0003800000 */
[----:B------:R-:W-:Y:S02]  /*9080*/  IMAD.SHL.U32 R19, R19, 0x40, RZ ;  /* 0x0000004013137824 */ /* 0x000fe400078e00ff */
[----:B------:R-:W-:Y:S02]  /*9090*/  IMAD R22, R22, 0x100, R10 ;  /* 0x0000010016167824 */ /* 0x000fe400078e020a */
[----:B------:R-:W-:Y:S02]  /*90a0*/  IMAD.MOV.U32 R15, RZ, RZ, RZ ;  /* 0x000000ffff0f7224 */ /* 0x000fe400078e00ff */
[----:B------:R-:W-:Y:S02]  /*90b0*/  IMAD.U32 R20, RZ, RZ, UR19 ;  /* 0x00000013ff147e24 */ /* 0x000fe4000f8e00ff */
[----:B------:R-:W-:Y:S02]  /*90c0*/  IMAD.MOV.U32 R3, RZ, RZ, R0 ;  /* 0x000000ffff037224 */ /* 0x000fe400078e0000 */
[----:B------:R-:W-:-:S07]  /*90d0*/  IMAD.MOV.U32 R4, RZ, RZ, R7 ;  /* 0x000000ffff047224 */ /* 0x000fce00078e0007 */
.L_x_302:
[----:B------:R-:W0:Y:S01]  /*90e0*/  S2R R12, SR_CgaCtaId ;  /* 0x00000000000c7919 */ /* 0x000e220000008800 */
[----:B------:R-:W-:Y:S01]  /*90f0*/  MOV R5, 0x400 ;  /* 0x0000040000057802 */ /* 0x000fe20000000f00 */
[----:B------:R-:W1:Y:S03]  /*9100*/  @!P2 LDC R11, c[0x0][0x500] ;  /* 0x00014000ff0bab82 */ /* 0x000e660000000800 */
[----:B0-----:R-:W-:Y:S02]  /*9110*/  LEA R13, R12, R5, 0x18 ;  /* 0x000000050c0d7211 */ /* 0x001fe400078ec0ff */
[----:B------:R-:W-:-:S03]  /*9120*/  SHF.L.U32 R5, R3, 0x1f, RZ ;  /* 0x0000001f03057819 */ /* 0x000fc600000006ff */
[----:B------:R-:W-:-:S04]  /*9130*/  IMAD R14, R4, 0x8, R13 ;  /* 0x00000008040e7824 */ /* 0x000fc800078e020d */
[----:B------:R-:W0:Y:S02]  /*9140*/  SYNCS.PHASECHK.TRANS64.TRYWAIT P1, [R14+URZ+0x28], R5 ;  /* 0x000028050e0075a7 */ /* 0x000e24000802017f */
[----:B01----:R-:W-:Y:S05]  /*9150*/  @!P1 BRA `(.L_x_299) ;  /* 0x0000000c00e49947 */ /* 0x003fea0003800000 */
.L_x_322:
[----:B0-----:R-:W-:Y:S01]  /*9160*/  PRMT R5, R6, 0x9910, RZ ;  /* 0x0000991006057816 */ /* 0x001fe200000000ff */
[----:B------:R0:W-:Y:S03]  /*9170*/  @!P2 SYNCS.ARRIVE.TRANS64 RZ, [R14+URZ], R11 ;  /* 0x0000000b0effa9a7 */ /* 0x0001e6000800003f */
[----:B------:R-:W-:-:S13]  /*9180*/  ISETP.NE.AND P1, PT, R5, 0x2, PT ;  /* 0x000000020500780c */ /* 0x000fda0003f25270 */
[----:B0-----:R-:W-:Y:S05]  /*9190*/  @P1 BRA `(.L_x_300) ;  /* 0x0000000000041947 */ /* 0x001fea0003800000 */
[----:B------:R-:W-:Y:S01]  /*91a0*/  BPT.TRAP 0x1 ;  /* 0x000000040000795c */ /* 0x000fe20000300000 */
.L_x_300:
[----:B------:R-:W-:Y:S05]  /*91b0*/  @P0 BRA `(.L_x_301) ;  /* 0x0000000000040947 */ /* 0x000fea0003800000 */
[----:B------:R-:W-:Y:S01]  /*91c0*/  BPT.TRAP 0x1 ;  /* 0x000000040000795c */ /* 0x000fe20000300000 */
.L_x_301:
[----:B------:R-:W-:Y:S01]  /*91d0*/  IMAD.SHL.U32 R12, R4, 0x2000, RZ ;  /* 0x00002000040c7824 */ /* 0x000fe200078e00ff */
[----:B------:R-:W-:Y:S01]  /*91e0*/  R2UR UR9, R14 ;  /* 0x000000000e0972ca */ /* 0x000fe200000e0000 */
[----:B------:R-:W-:Y:S01]  /*91f0*/  VIADD R20, R20, 0xffffffff ;  /* 0xffffffff14147836 */ /* 0x000fe20000000000 */
[----:B------:R-:W-:Y:S01]  /*9200*/  R2UR UR11, R19 ;  /* 0x00000000130b72ca */ /* 0x000fe200000e0000 */
[----:B------:R-:W-:Y:S01]  /*9210*/  UIADD3 UR4, UP0, UR20, 0xf0, URZ ;  /* 0x000000f014047890 */ /* 0x000fe2000ff1e03f */
[----:B------:R-:W-:Y:S01]  /*9220*/  LOP3.LUT R5, R12, 0x1800, R9, 0xf8, !PT ;  /* 0x000018000c057812 */ /* 0x000fe200078ef809 */
[----:B------:R-:W-:Y:S01]  /*9230*/  UIADD3 UR22, UP1, UR20, 0x1f0, URZ ;  /* 0x000001f014167890 */ /* 0x000fe2000ff3e03f */
[----:B------:R-:W-:Y:S01]  /*9240*/  IADD3 R12, R13, 0x180, R12 ;  /* 0x000001800d0c7810 */ /* 0x000fe20007ffe00c */
[----:B------:R-:W-:Y:S01]  /*9250*/  UIADD3.X UR5, URZ, UR21, URZ, UP0, !UPT ;  /* 0x000000153f057290 */ /* 0x000fe200087fe43f */
[----:B------:R-:W-:Y:S01]  /*9260*/  R2UR UR10, R15 ;  /* 0x000000000f0a72ca */ /* 0x000fe200000e0000 */
[----:B------:R-:W-:Y:S01]  /*9270*/  IMAD R5, R5, 0x4, R13 ;  /* 0x0000000405057824 */ /* 0x000fe200078e020d */
[----:B------:R-:W-:Y:S01]  /*9280*/  R2UR UR13, R12 ;  /* 0x000000000c0d72ca */ /* 0x000fe200000e0000 */
[----:B------:R-:W-:Y:S01]  /*9290*/  VIADD R4, R4, 0x1 ;  /* 0x0000000104047836 */ /* 0x000fe20000000000 */
[----:B------:R-:W-:Y:S01]  /*92a0*/  R2UR UR12, R2 ;  /* 0x00000000020c72ca */ /* 0x000fe200000e0000 */
[----:B------:R-:W-:Y:S01]  /*92b0*/  UIADD3.X UR23, URZ, UR21, URZ, UP1, !UPT ;  /* 0x000000153f177290 */ /* 0x000fe20008ffe43f */
[----:B------:R-:W-:Y:S01]  /*92c0*/  R2UR UR8, R5 ;  /* 0x00000000050872ca */ /* 0x000fe200000e0000 */
[----:B------:R-:W-:Y:S01]  /*92d0*/  UMOV UR6, 0x0 ;  /* 0x0000000000067882 */ /* 0x000fe20000000000 */
[----:B------:R-:W-:Y:S01]  /*92e0*/  R2UR UR18, R22 ;  /* 0x00000000161272ca */ /* 0x000fe200000e0000 */
[----:B------:R-:W-:Y:S01]  /*92f0*/  UMOV UR7, 0x10000000 ;  /* 0x1000000000077882 */ /* 0x000fe20000000000 */
[----:B------:R-:W-:Y:S01]  /*9300*/  ISETP.GT.AND P3, PT, R20, 0x1, PT ;  /* 0x000000011400780c */ /* 0x000fe20003f64270 */
[----:B------:R-:W-:Y:S01]  /*9310*/  UMOV UR24, 0xf0000 ;  /* 0x000f000000187882 */ /* 0x000fe20000000000 */
[----:B------:R-:W-:Y:S01]  /*9320*/  ISETP.NE.AND P1, PT, R4, 0x5, PT ;  /* 0x000000050400780c */ /* 0x000fe20003f25270 */
[----:B------:R-:W-:-:S03]  /*9330*/  VIADD R15, R15, 0x20 ;  /* 0x000000200f0f7836 */ /* 0x000fc60000000000 */
[----:B------:R-:W-:Y:S02]  /*9340*/  SEL R12, RZ, 0x1, P1 ;  /* 0x00000001ff0c7807 */ /* 0x000fe40000800000 */
[----:B------:R-:W-:Y:S01]  /*9350*/  SEL R4, R4, RZ, P1 ;  /* 0x000000ff04047207 */ /* 0x000fe20000800000 */
[----:B------:R-:W-:Y:S01]  /*9360*/  UIADD3 UR14, UR8, 0xa180, URZ ;  /* 0x0000a180080e7890 */ /* 0x000fe2000fffe03f */
[----:B------:R-:W-:Y:S02]  /*9370*/  LOP3.LUT R3, R3, R12, RZ, 0x3c, !PT ;  /* 0x0000000c03037212 */ /* 0x000fe400078e3cff */
[----:B------:R-:W-:Y:S02]  /*9380*/  UMOV UR8, UR13 ;  /* 0x0000000d00087c82 */ /* 0x000fe40008000000 */
[----:B------:R0:W-:Y:S02]  /*9390*/  UTMALDG.3D [UR8], [UR4], desc[UR6] ;  /* 0x00000608040075b4 */ /* 0x0001e40008011000 */
[----:B0-----:R-:W-:Y:S01]  /*93a0*/  UMOV UR8, UR14 ;  /* 0x0000000e00087c82 */ /* 0x001fe20008000000 */
[----:B------:R-:W-:-:S02]  /*93b0*/  UMOV UR11, UR18 ;  /* 0x00000012000b7c82 */ /* 0x000fc40008000000 */
[----:B------:R0:W-:Y:S02]  /*93c0*/  UTMALDG.3D.MULTICAST [UR8], [UR22], UR24, desc[UR6] ;  /* 0x00000608160073b4 */ /* 0x0001e40008011818 */
[----:B0-----:R-:W-:Y:S05]  /*93d0*/  @P3 BRA `(.L_x_302) ;  /* 0xfffffffc00403947 */ /* 0x001fea000383ffff */
.L_x_298:
[----:B------:R-:W-:Y:S05]  /*93e0*/  BSYNC B1 ;  /* 0x0000000000017941 */ /* 0x000fea0003800000 */
.L_x_297:
[----:B------:R-:W2:Y:S01]  /*93f0*/  LDL.64 R12, [R1] ;  /* 0x00000000010c7983 */ /* 0x000ea20000100a00 */
[----:B------:R-:W-:Y:S01]  /*9400*/  LOP3.LUT P4, RZ, R8, 0xff, RZ, 0xc0, !PT ;  /* 0x000000ff08ff7812 */ /* 0x000fe2000788c0ff */
[----:B------:R-:W-:Y:S01]  /*9410*/  VIADD R4, R7, UR40 ;  /* 0x0000002807047c36 */ /* 0x000fe20008000000 */
[----:B------:R-:W-:Y:S01]  /*9420*/  ULDC.64 UR4, c[0x0][0x650] ;  /* 0x0001940000047ab9 */ /* 0x000fe20000000a00 */
[----:B------:R-:W-:Y:S01]  /*9430*/  IMAD.U32 R7, RZ, RZ, UR40 ;  /* 0x00000028ff077e24 */ /* 0x000fe2000f8e00ff */
[----:B------:R-:W-:Y:S01]  /*9440*/  UISETP.GE.U32.AND UP0, UPT, UR40, 0x5, UPT ;  /* 0x000000052800788c */ /* 0x000fe2000bf06070 */
[----:B------:R-:W-:Y:S01]  /*9450*/  BSSY B1, `(.L_x_303) ;  /* 0x0000070000017945 */ /* 0x000fe20003800000 */
[----:B------:R-:W-:Y:S01]  /*9460*/  ISETP.GT.U32.AND P1, PT, R4, 0x4, PT ;  /* 0x000000040400780c */ /* 0x000fe20003f24070 */
[----:B------:R-:W-:Y:S01]  /*9470*/  IMAD.MOV.U32 R19, RZ, RZ, -0x1 ;  /* 0xffffffffff137424 */ /* 0x000fe200078e00ff */
[----:B------:R-:W-:Y:S01]  /*9480*/  PRMT R8, RZ, 0x7610, R8 ;  /* 0x00007610ff087816 */ /* 0x000fe20000000008 */
[----:B------:R-:W-:Y:S01]  /*9490*/  IMAD.MOV.U32 R22, RZ, RZ, -0x1 ;  /* 0xffffffffff167424 */ /* 0x000fe200078e00ff */
[----:B------:R-:W-:-:S02]  /*94a0*/  ISETP.LT.U32.AND P1, PT, R7, 0x5, P1 ;  /* 0x000000050700780c */ /* 0x000fc40000f21070 */
[----:B------:R-:W-:Y:S01]  /*94b0*/  PLOP3.LUT P3, PT, PT, PT, UP0, 0x80, 0x0 ;  /* 0x000000000000781c */ /* 0x000fe20003f6f008 */
[----:B------:R-:W0:Y:S01]  /*94c0*/  @P4 S2R R3, SR_CgaCtaId ;  /* 0x0000000000034919 */ /* 0x000e220000008800 */
[----:B------:R-:W-:-:S04]  /*94d0*/  @P4 MOV R2, 0x400 ;  /* 0x0000040000024802 */ /* 0x000fc80000000f00 */
[----:B0-----:R-:W-:Y:S01]  /*94e0*/  @P4 LEA R5, R3, R2, 0x18 ;  /* 0x0000000203054211 */ /* 0x001fe200078ec0ff */
[----:B------:R-:W-:-:S03]  /*94f0*/  IMAD.WIDE.U32 R2, R4, -0x33333333, RZ ;  /* 0xcccccccd04027825 */ /* 0x000fc600078e00ff */
[----:B------:R0:W-:Y:S01]  /*9500*/  @P4 SYNCS.ARRIVE.TRANS64.A1T0 RZ, [R5+URZ+0x88], RZ ;  /* 0x000088ff05ff49a7 */ /* 0x0001e2000810003f */
[----:B------:R-:W-:Y:S01]  /*9510*/  IMAD.MOV.U32 R2, RZ, RZ, -0x1 ;  /* 0xffffffffff027424 */ /* 0x000fe200078e00ff */
[----:B0-----:R-:W-:Y:S02]  /*9520*/  SHF.R.U32.HI R5, RZ, 0x2, R3 ;  /* 0x00000002ff057819 */ /* 0x001fe40000011603 */
[----:B------:R-:W-:-:S03]  /*9530*/  SEL R3, RZ, 0x1, !P1 ;  /* 0x00000001ff037807 */ /* 0x000fc60004800000 */
[----:B------:R-:W-:Y:S01]  /*9540*/  IMAD R7, R5, -0x5, R4 ;  /* 0xfffffffb05077824 */ /* 0x000fe200078e0204 */
[----:B------:R-:W-:Y:S02]  /*9550*/  LOP3.LUT R0, R0, R3, RZ, 0x3c, !PT ;  /* 0x0000000300007212 */ /* 0x000fe400078e3cff */
[----:B------:R-:W-:Y:S02]  /*9560*/  PRMT R3, RZ, 0x7610, R3 ;  /* 0x00007610ff037816 */ /* 0x000fe40000000003 */
[----:B------:R-:W-:Y:S02]  /*9570*/  @P3 LOP3.LUT R0, R0, 0x1, R5, 0x78, !PT ;  /* 0x0000000100003812 */ /* 0x000fe400078e7805 */
[----:B--2---:R-:W-:-:S04]  /*9580*/  IADD3 R18, P4, R18, R12, RZ ;  /* 0x0000000c12127210 */ /* 0x004fc80007f9e0ff */
[----:B------:R-:W-:Y:S01]  /*9590*/  ISETP.GE.U32.AND P1, PT, R18, UR4, PT ;  /* 0x0000000412007c0c */ /* 0x000fe2000bf26070 */
[----:B------:R-:W-:-:S05]  /*95a0*/  IMAD.X R17, R17, 0x1, R23, P4 ;  /* 0x0000000111117824 */ /* 0x000fca00020e0617 */
[----:B------:R-:W-:-:S13]  /*95b0*/  ISETP.GE.U32.AND.EX P1, PT, R17, UR5, PT, P1 ;  /* 0x0000000511007c0c */ /* 0x000fda000bf26110 */
[----:B------:R-:W-:Y:S05]  /*95c0*/  @P1 BRA `(.L_x_304) ;  /* 0x0000000400601947 */ /* 0x000fea0003800000 */
[----:B------:R-:W0:Y:S01]  /*95d0*/  S2R R12, SR_CTAID.X ;  /* 0x00000000000c7919 */ /* 0x000e220000002500 */
[----:B------:R-:W-:Y:S01]  /*95e0*/  ULDC.64 UR4, c[0x0][0x628] ;  /* 0x00018a0000047ab9 */ /* 0x000fe20000000a00 */
[----:B------:R-:W-:Y:S01]  /*95f0*/  ULDC UR7, c[0x0][0x630] ;  /* 0x00018c0000077ab9 */ /* 0x000fe20000000800 */
[----:B------:R-:W-:Y:S01]  /*9600*/  ISETP.NE.U32.AND P1, PT, RZ, UR4, PT ;  /* 0x00000004ff007c0c */ /* 0x000fe2000bf25070 */
[----:B------:R-:W1:Y:S01]  /*9610*/  S2R R13, SR_CTAID.Y ;  /* 0x00000000000d7919 */ /* 0x000e620000002600 */
[----:B------:R-:W-:Y:S01]  /*9620*/  ULDC UR8, c[0x0][0x150] ;  /* 0x0000540000087ab9 */ /* 0x000fe20000000800 */
[----:B------:R-:W-:Y:S01]  /*9630*/  IMAD.MOV.U32 R2, RZ, RZ, R18 ;  /* 0x000000ffff027224 */ /* 0x000fe200078e0012 */
[----:B------:R-:W-:Y:S01]  /*9640*/  ISETP.NE.AND.EX P1, PT, RZ, UR5, PT, P1 ;  /* 0x00000005ff007c0c */ /* 0x000fe2000bf25310 */
[----:B------:R-:W-:Y:S01]  /*9650*/  IMAD.MOV.U32 R3, RZ, RZ, R17 ;  /* 0x000000ffff037224 */ /* 0x000fe200078e0011 */
[----:B0-----:R-:W-:-:S11]  /*9660*/  I2FP.F32.U32 R14, R12 ;  /* 0x0000000c000e7245 */ /* 0x001fd60000201000 */
[----:B------:R-:W-:Y:S05]  /*9670*/  @!P1 BRA `(.L_x_305) ;  /* 0x0000000000289947 */ /* 0x000fea0003800000 */
[----:B------:R-:W-:Y:S02]  /*9680*/  ULDC UR6, c[0x0][0x634] ;  /* 0x00018d0000067ab9 */ /* 0x000fe40000000800 */
[----:B------:R-:W-:-:S05]  /*9690*/  IADD3 R3, P1, R18, UR6, RZ ;  /* 0x0000000612037c10 */ /* 0x000fca000ff3e0ff */
[----:B------:R-:W-:-:S04]  /*96a0*/  IMAD.X R11, RZ, RZ, R17, P1 ;  /* 0x000000ffff0b7224 */ /* 0x000fc800008e0611 */
[----:B------:R-:W-:-:S04]  /*96b0*/  IMAD.WIDE.U32 R4, R11, UR4, RZ ;  /* 0x000000040b047c25 */ /* 0x000fc8000f8e00ff */
[----:B------:R-:W-:-:S04]  /*96c0*/  IMAD.WIDE.U32 R4, P1, R3, UR5, R4 ;  /* 0x0000000503047c25 */ /* 0x000fc8000f820004 */
[----:B------:R-:W-:-:S04]  /*96d0*/  IMAD.WIDE.U32 R2, R3, UR4, RZ ;  /* 0x0000000403027c25 */ /* 0x000fc8000f8e00ff */
[----:B------:R-:W-:Y:S01]  /*96e0*/  IMAD.MOV.U32 R2, RZ, RZ, R5 ;  /* 0x000000ffff027224 */ /* 0x000fe200078e0005 */
[----:B------:R-:W-:Y:S01]  /*96f0*/  IADD3 RZ, P3, R3, R4, RZ ;  /* 0x0000000403ff7210 */ /* 0x000fe20007f7e0ff */
[----:B------:R-:W-:-:S04]  /*9700*/  IMAD.X R3, RZ, RZ, RZ, P1 ;  /* 0x000000ffff037224 */ /* 0x000fc800008e06ff */
[----:B------:R-:W-:-:S08]  /*9710*/  IMAD.WIDE.U32.X R2, R11, UR5, R2, P3 ;  /* 0x000000050b027c25 */ /* 0x000fd000098e0402 */
.L_x_305:
[----:B------:R-:W0:Y:S01]  /*9720*/  LDC R21, c[0x0][0x65c] ;  /* 0x00019700ff157b82 */ /* 0x000e220000000800 */
[--C-:B------:R-:W-:Y:S01]  /*9730*/  SHF.R.U64 R11, R2, UR7, R3.reuse ;  /* 0x00000007020b7c19 */ /* 0x100fe20008001203 */
[----:B------:R-:W-:Y:S01]  /*9740*/  FMUL R14, R14, UR8 ;  /* 0x000000080e0e7c20 */ /* 0x000fe20008400000 */
[----:B------:R-:W-:Y:S01]  /*9750*/  SHF.R.U32.HI R2, RZ, UR7, R3 ;  /* 0x00000007ff027c19 */ /* 0x000fe20008011603 */
[----:B------:R-:W-:Y:S01]  /*9760*/  ULDC UR6, c[0x0][0x154] ;  /* 0x0000550000067ab9 */ /* 0x000fe20000000800 */
[----:B------:R-:W-:Y:S01]  /*9770*/  IADD3 R15, P1, RZ, -R11, RZ ;  /* 0x8000000bff0f7210 */ /* 0x000fe20007f3e0ff */
[----:B------:R-:W-:Y:S01]  /*9780*/  ULDC.64 UR4, c[0x0][0x620] ;  /* 0x0001880000047ab9 */ /* 0x000fe20000000a00 */
[----:B-1----:R-:W-:Y:S01]  /*9790*/  I2FP.F32.U32 R3, R13 ;  /* 0x0000000d00037245 */ /* 0x002fe20000201000 */
[----:B------:R-:W1:Y:S01]  /*97a0*/  LDC R19, c[0x0][0x144] ;  /* 0x00005100ff137b82 */ /* 0x000e620000000800 */
[----:B------:R-:W2:Y:S01]  /*97b0*/  F2I.U32.TRUNC.NTZ R14, R14 ;  /* 0x0000000e000e7305 */ /* 0x000ea2000020f000 */
[----:B------:R-:W-:-:S02]  /*97c0*/  IMAD.X R2, RZ, RZ, ~R2, P1 ;  /* 0x000000ffff027224 */ /* 0x000fc400008e0e02 */
[----:B------:R-:W-:Y:S01]  /*97d0*/  FMUL R4, R3, UR6 ;  /* 0x0000000603047c20 */ /* 0x000fe20008400000 */
[----:B------:R-:W-:Y:S01]  /*97e0*/  IMAD.MOV.U32 R3, RZ, RZ, R17 ;  /* 0x000000ffff037224 */ /* 0x000fe200078e0011 */
[----:B------:R-:W-:Y:S01]  /*97f0*/  ULDC.64 UR6, c[0x0][0x640] ;  /* 0x0001900000067ab9 */ /* 0x000fe20000000a00 */
[----:B------:R-:W-:Y:S01]  /*9800*/  IMAD R2, R2, UR4, RZ ;  /* 0x0000000402027c24 */ /* 0x000fe2000f8e02ff */
[----:B------:R-:W3:Y:S01]  /*9810*/  LDC R20, c[0x0][0x148] ;  /* 0x00005200ff147b82 */ /* 0x000ee20000000800 */
[----:B------:R-:W-:Y:S01]  /*9820*/  ISETP.NE.U32.AND P1, PT, RZ, UR6, PT ;  /* 0x00000006ff007c0c */ /* 0x000fe2000bf25070 */
[----:B------:R-:W4:Y:S01]  /*9830*/  F2I.U32.TRUNC.NTZ R4, R4 ;  /* 0x0000000400047305 */ /* 0x000f22000020f000 */
[----:B------:R-:W-:Y:S02]  /*9840*/  IMAD R5, R15, UR5, R2 ;  /* 0x000000050f057c24 */ /* 0x000fe4000f8e0202 */
[----:B------:R-:W-:Y:S01]  /*9850*/  IMAD.MOV.U32 R2, RZ, RZ, R18 ;  /* 0x000000ffff027224 */ /* 0x000fe200078e0012 */
[----:B------:R-:W-:-:S02]  /*9860*/  ISETP.NE.AND.EX P1, PT, RZ, UR7, PT, P1 ;  /* 0x00000007ff007c0c */ /* 0x000fc4000bf25310 */
[----:B0-----:R-:W-:Y:S01]  /*9870*/  ISETP.NE.AND P4, PT, R21, 0x1, PT ;  /* 0x000000011500780c */ /* 0x001fe20003f85270 */
[----:B------:R-:W-:Y:S01]  /*9880*/  IMAD.WIDE.U32 R2, R15, UR4, R2 ;  /* 0x000000040f027c25 */ /* 0x000fe2000f8e0002 */
[----:B------:R-:W-:-:S03]  /*9890*/  ULDC UR4, c[0x0][0x618] ;  /* 0x0001860000047ab9 */ /* 0x000fc60000000800 */
[----:B--2---:R-:W-:Y:S02]  /*98a0*/  IMAD.MOV R14, RZ, RZ, -R14 ;  /* 0x000000ffff0e7224 */ /* 0x004fe400078e0a0e */
[----:B------:R-:W-:Y:S02]  /*98b0*/  IMAD.IADD R3, R3, 0x1, R5 ;  /* 0x0000000103037824 */ /* 0x000fe400078e0205 */
[----:B-1----:R-:W-:-:S03]  /*98c0*/  IMAD R12, R19, R14, R12 ;  /* 0x0000000e130c7224 */ /* 0x002fc600078e020c */
[--C-:B------:R-:W-:Y:S01]  /*98d0*/  SHF.R.U64 R14, R2, UR4, R3.reuse ;  /* 0x00000004020e7c19 */ /* 0x100fe20008001203 */
[----:B----4-:R-:W-:Y:S01]  /*98e0*/  IMAD.MOV R2, RZ, RZ, -R4 ;  /* 0x000000ffff027224 */ /* 0x010fe200078e0a04 */
[----:B------:R-:W-:Y:S01]  /*98f0*/  SHF.R.U32.HI R3, RZ, UR4, R3 ;  /* 0x00000004ff037c19 */ /* 0x000fe20008011603 */
[----:B------:R-:W-:Y:S02]  /*9900*/  ULDC UR4, c[0x0][0x608] ;  /* 0x0001820000047ab9 */ /* 0x000fe40000000800 */
[----:B---3--:R-:W-:Y:S01]  /*9910*/  @P4 IMAD R12, R20, R2, R13 ;  /* 0x00000002140c4224 */ /* 0x008fe200078e020d */
[--C-:B------:R-:W-:Y:S02]  /*9920*/  SHF.R.U64 R19, R14, UR4, R3.reuse ;  /* 0x000000040e137c19 */ /* 0x100fe40008001203 */
[----:B------:R-:W-:Y:S01]  /*9930*/  SHF.R.U32.HI R2, RZ, UR4, R3 ;  /* 0x00000004ff027c19 */ /* 0x000fe20008011603 */
[----:B------:R-:W-:-:S03]  /*9940*/  ULDC UR4, c[0x0][0x658] ;  /* 0x0001960000047ab9 */ /* 0x000fc60000000800 */
[--C-:B------:R-:W-:Y:S02]  /*9950*/  SHF.R.U64 R13, R19, UR4, R2.reuse ;  /* 0x00000004130d7c19 */ /* 0x100fe40008001202 */
[----:B------:R-:W-:-:S03]  /*9960*/  SHF.R.U32.HI R2, RZ, UR4, R2 ;  /* 0x00000004ff027c19 */ /* 0x000fc60008011602 */
[----:B------:R-:W-:Y:S02]  /*9970*/  IMAD.MOV.U32 R4, RZ, RZ, R13 ;  /* 0x000000ffff047224 */ /* 0x000fe400078e000d */
[----:B------:R-:W-:Y:S01]  /*9980*/  IMAD.MOV.U32 R3, RZ, RZ, R2 ;  /* 0x000000ffff037224 */ /* 0x000fe200078e0002 */
[----:B------:R-:W-:Y:S06]  /*9990*/  @!P1 BRA `(.L_x_306) ;  /* 0x00000000002c9947 */ /* 0x000fec0003800000 */
        /* <DEDUP_REMOVED lines=9> */
[----:B------:R-:W-:-:S04]  /*9a30*/  IMAD.WIDE.U32.X R2, R15, UR7, R2, P3 ;  /* 0x000000070f027c25 */ /* 0x000fc800098e0402 */
[----:B------:R-:W-:-:S07]  /*9a40*/  IMAD.MOV.U32 R4, RZ, RZ, R2 ;  /* 0x000000ffff047224 */ /* 0x000fce00078e0002 */
.L_x_306:
[----:B------:R-:W-:Y:S01]  /*9a50*/  ULDC UR4, c[0x0][0x648] ;  /* 0x0001920000047ab9 */ /* 0x000fe20000000800 */
[----:B------:R-:W-:Y:S01]  /*9a60*/  LOP3.LUT R2, R19, UR16, RZ, 0xc0, !PT ;  /* 0x0000001013027c12 */ /* 0x000fe2000f8ec0ff */
[----:B------:R-:W-:Y:S01]  /*9a70*/  ULDC UR5, c[0x0][0x610] ;  /* 0x0001840000057ab9 */ /* 0x000fe20000000800 */
[----:B------:R-:W-:Y:S01]  /*9a80*/  SHF.R.U64 R3, R4, UR4, R3 ;  /* 0x0000000404037c19 */ /* 0x000fe20008001203 */
[----:B------:R-:W-:Y:S01]  /*9a90*/  ULDC UR4, c[0x0][0x638] ;  /* 0x00018e0000047ab9 */ /* 0x000fe20000000800 */
[----:B------:R-:W-:-:S03]  /*9aa0*/  LOP3.LUT R14, R14, UR15, RZ, 0xc0, !PT ;  /* 0x0000000f0e0e7c12 */ /* 0x000fc6000f8ec0ff */
[----:B------:R-:W-:Y:S02]  /*9ab0*/  IMAD.MOV R4, RZ, RZ, -R3 ;  /* 0x000000ffff047224 */ /* 0x000fe400078e0a03 */
[----:B------:R-:W-:Y:S02]  /*9ac0*/  IMAD R3, R3, UR17, R2 ;  /* 0x0000001103037c24 */ /* 0x000fe4000f8e0202 */
[----:B------:R-:W-:Y:S01]  /*9ad0*/  IMAD R13, R4, UR4, R13 ;  /* 0x00000004040d7c24 */ /* 0x000fe2000f8e020d */
[----:B------:R-:W-:Y:S01]  /*9ae0*/  ULDC UR4, c[0x0][0x600] ;  /* 0x0001800000047ab9 */ /* 0x000fe20000000800 */
[----:B------:R-:W-:Y:S02]  /*9af0*/  IMAD R12, R3, UR5, R12 ;  /* 0x00000005030c7c24 */ /* 0x000fe4000f8e020c */
[----:B------:R-:W-:Y:S02]  /*9b00*/  IMAD R13, R13, UR4, R14 ;  /* 0x000000040d0d7c24 */ /* 0x000fe4000f8e020e */
[----:B------:R-:W-:-:S02]  /*9b10*/  IMAD.MOV.U32 R3, RZ, RZ, 0x1 ;  /* 0x00000001ff037424 */ /* 0x000fc400078e00ff */
[----:B------:R-:W-:Y:S01]  /*9b20*/  IMAD.MOV.U32 R2, RZ, RZ, R11 ;  /* 0x000000ffff027224 */ /* 0x000fe200078e000b */
[----:B------:R-:W-:Y:S02]  /*9b30*/  SEL R22, R13, R12, !P4 ;  /* 0x0000000c0d167207 */ /* 0x000fe40006000000 */
[----:B------:R-:W-:-:S07]  /*9b40*/  SEL R19, R12, R13, !P4 ;  /* 0x0000000d0c137207 */ /* 0x000fce0006000000 */
.L_x_304:
[----:B------:R-:W-:Y:S05]  /*9b50*/  BSYNC B1 ;  /* 0x0000000000017941 */ /* 0x000fea0003800000 */
.L_x_303:
[----:B------:R-:W-:-:S13]  /*9b60*/  LOP3.LUT P1, RZ, R3, 0xff, RZ, 0xc0, !PT ;  /* 0x000000ff03ff7812 */ /* 0x000fda000782c0ff */
[----:B------:R-:W-:Y:S05]  /*9b70*/  @P1 BRA `(.L_x_307) ;  /* 0xfffffff400241947 */ /* 0x000fea000383ffff */
[----:B------:R-:W-:Y:S05]  /*9b80*/  BSYNC B0 ;  /* 0x0000000000007941 */ /* 0x000fea0003800000 */
.L_x_295:
[----:B------:R-:W-:-:S03]  /*9b90*/  UMOV UR4, 0xffffffff ;  /* 0xffffffff00047882 */ /* 0x000fc60000000000 */
[----:B------:R-:W-:Y:S05]  /*9ba0*/  BRA.DIV UR4, `(.L_x_308) ;  /* 0x0000000604647947 */ /* 0x000fea000b800000 */
[----:B------:R-:W-:-:S13]  /*9bb0*/  ELECT P6, URZ, PT ;  /* 0x00000000003f782f */ /* 0x000fda00038c0000 */
.L_x_325:
[----:B------:R-:W-:Y:S04]  /*9bc0*/  BSSY B0, `(.L_x_309) ;  /* 0x0000034000007945 */ /* 0x000fe80003800000 */
[----:B------:R-:W-:Y:S05]  /*9bd0*/  @!P6 BRA `(.L_x_310) ;  /* 0x0000000000c8e947 */ /* 0x000fea0003800000 */
[----:B------:R-:W-:-:S04]  /*9be0*/  LOP3.LUT R16, R16, 0x2, RZ, 0xfc, !PT ;  /* 0x0000000210107812 */ /* 0x000fc800078efcff */
[----:B------:R-:W-:-:S13]  /*9bf0*/  ISETP.NE.AND P0, PT, R16, 0x3, PT ;  /* 0x000000031000780c */ /* 0x000fda0003f05270 */
[----:B------:R-:W-:Y:S05]  /*9c00*/  @!P0 BRA `(.L_x_311) ;  /* 0x0000000000048947 */ /* 0x000fea0003800000 */
[----:B------:R-:W-:Y:S01]  /*9c10*/  BPT.TRAP 0x1 ;  /* 0x000000040000795c */ /* 0x000fe20000300000 */
.L_x_311:
[----:B------:R-:W0:Y:S01]  /*9c20*/  S2R R3, SR_CgaCtaId ;  /* 0x0000000000037919 */ /* 0x000e220000008800 */
[----:B------:R-:W-:Y:S02]  /*9c30*/  MOV R2, 0x400 ;  /* 0x0000040000027802 */ /* 0x000fe40000000f00 */
[----:B------:R-:W-:Y:S02]  /*9c40*/  SHF.L.U32 R4, R0, 0x1f, RZ ;  /* 0x0000001f00047819 */ /* 0x000fe400000006ff */
[----:B0-----:R-:W-:-:S05]  /*9c50*/  LEA R2, R3, R2, 0x18 ;  /* 0x0000000203027211 */ /* 0x001fca00078ec0ff */
[----:B------:R-:W-:-:S04]  /*9c60*/  VIADD R2, R2, 0x28 ;  /* 0x0000002802027836 */ /* 0x000fc80000000000 */
[C---:B------:R-:W-:Y:S02]  /*9c70*/  IMAD R9, R7.reuse, 0x8, R2 ;  /* 0x0000000807097824 */ /* 0x040fe400078e0202 */
[----:B------:R-:W-:Y:S02]  /*9c80*/  VIADD R7, R7, 0x1 ;  /* 0x0000000107077836 */ /* 0x000fe40000000000 */
[----:B------:R-:W0:Y:S03]  /*9c90*/  SYNCS.PHASECHK.TRANS64.TRYWAIT P0, [R9+URZ], R4 ;  /* 0x00000004090075a7 */ /* 0x000e26000800017f */
[----:B------:R-:W-:-:S04]  /*9ca0*/  ISETP.NE.AND P1, PT, R7, 0x5, PT ;  /* 0x000000050700780c */ /* 0x000fc80003f25270 */
[----:B------:R-:W-:Y:S02]  /*9cb0*/  SEL R3, RZ, 0x1, P1 ;  /* 0x00000001ff037807 */ /* 0x000fe40000800000 */
[----:B------:R-:W-:Y:S02]  /*9cc0*/  SEL R7, R7, RZ, P1 ;  /* 0x000000ff07077207 */ /* 0x000fe40000800000 */
[----:B------:R-:W-:-:S03]  /*9cd0*/  LOP3.LUT R6, R0, R3, RZ, 0x3c, !PT ;  /* 0x0000000300067212 */ /* 0x000fc600078e3cff */
[----:B------:R-:W-:Y:S01]  /*9ce0*/  IMAD R8, R7, 0x8, R2 ;  /* 0x0000000807087824 */ /* 0x000fe200078e0202 */
[----:B------:R-:W-:Y:S01]  /*9cf0*/  SHF.L.U32 R5, R6, 0x1f, RZ ;  /* 0x0000001f06057819 */ /* 0x000fe200000006ff */
[----:B0-----:R-:W-:Y:S06]  /*9d00*/  @!P0 BRA `(.L_x_312) ;  /* 0x00000004002c8947 */ /* 0x001fec0003800000 */
.L_x_326:
[----:B------:R-:W1:Y:S01]  /*9d10*/  SYNCS.PHASECHK.TRANS64.TRYWAIT P0, [R8+URZ], R5 ;  /* 0x00000005080075a7 */ /* 0x000e62000800017f */
[----:B------:R-:W-:-:S05]  /*9d20*/  VIADD R0, R7, 0x1 ;  /* 0x0000000107007836 */ /* 0x000fca0000000000 */
[----:B------:R-:W-:-:S04]  /*9d30*/  ISETP.NE.AND P1, PT, R0, 0x5, PT ;  /* 0x000000050000780c */ /* 0x000fc80003f25270 */
[----:B------:R-:W-:Y:S02]  /*9d40*/  SEL R3, RZ, 0x1, P1 ;  /* 0x00000001ff037807 */ /* 0x000fe40000800000 */
[----:B------:R-:W-:Y:S02]  /*9d50*/  SEL R7, R0, RZ, P1 ;  /* 0x000000ff00077207 */ /* 0x000fe40000800000 */
[----:B------:R-:W-:-:S03]  /*9d60*/  LOP3.LUT R6, R6, R3, RZ, 0x3c, !PT ;  /* 0x0000000306067212 */ /* 0x000fc600078e3cff */
[----:B0-----:R-:W-:Y:S01]  /*9d70*/  IMAD R9, R7, 0x8, R2 ;  /* 0x0000000807097824 */ /* 0x001fe200078e0202 */
[----:B------:R-:W-:Y:S01]  /*9d80*/  SHF.L.U32 R4, R6, 0x1f, RZ ;  /* 0x0000001f06047819 */ /* 0x000fe200000006ff */
[----:B-1----:R-:W-:Y:S06]  /*9d90*/  @!P0 BRA `(.L_x_313) ;  /* 0x00000004001c8947 */ /* 0x002fec0003800000 */
.L_x_327:
[----:B------:R-:W1:Y:S01]  /*9da0*/  SYNCS.PHASECHK.TRANS64.TRYWAIT P0, [R9+URZ], R4 ;  /* 0x00000004090075a7 */ /* 0x000e62000800017f */
[----:B------:R-:W-:-:S05]  /*9db0*/  VIADD R0, R7, 0x1 ;  /* 0x0000000107007836 */ /* 0x000fca0000000000 */
[----:B------:R-:W-:-:S04]  /*9dc0*/  ISETP.NE.AND P1, PT, R0, 0x5, PT ;  /* 0x000000050000780c */ /* 0x000fc80003f25270 */
[----:B------:R-:W-:Y:S02]  /*9dd0*/  SEL R3, RZ, 0x1, P1 ;  /* 0x00000001ff037807 */ /* 0x000fe40000800000 */
[----:B------:R-:W-:Y:S02]  /*9de0*/  SEL R7, R0, RZ, P1 ;  /* 0x000000ff00077207 */ /* 0x000fe40000800000 */
[----:B------:R-:W-:-:S03]  /*9df0*/  LOP3.LUT R11, R6, R3, RZ, 0x3c, !PT ;  /* 0x00000003060b7212 */ /* 0x000fc600078e3cff */
[----:B------:R-:W-:Y:S01]  /*9e00*/  IMAD R6, R7, 0x8, R2 ;  /* 0x0000000807067824 */ /* 0x000fe200078e0202 */
[----:B0-----:R-:W-:Y:S01]  /*9e10*/  SHF.L.U32 R5, R11, 0x1f, RZ ;  /* 0x0000001f0b057819 */ /* 0x001fe200000006ff */
[----:B-1----:R-:W-:Y:S06]  /*9e20*/  @!P0 BRA `(.L_x_314) ;  /* 0x00000004000c8947 */ /* 0x002fec0003800000 */
.L_x_328:
[----:B------:R-:W1:Y:S01]  /*9e30*/  SYNCS.PHASECHK.TRANS64.TRYWAIT P0, [R6+URZ], R5 ;  /* 0x00000005060075a7 */ /* 0x000e62000800017f */
[----:B------:R-:W-:-:S05]  /*9e40*/  VIADD R0, R7, 0x1 ;  /* 0x0000000107007836 */ /* 0x000fca0000000000 */
[----:B------:R-:W-:-:S04]  /*9e50*/  ISETP.NE.AND P1, PT, R0, 0x5, PT ;  /* 0x000000050000780c */ /* 0x000fc80003f25270 */
[----:B0-----:R-:W-:Y:S02]  /*9e60*/  SEL R4, RZ, 0x1, P1 ;  /* 0x00000001ff047807 */ /* 0x001fe40000800000 */
[----:B------:R-:W-:Y:S02]  /*9e70*/  SEL R3, R0, RZ, P1 ;  /* 0x000000ff00037207 */ /* 0x000fe40000800000 */
[----:B------:R-:W-:Y:S01]  /*9e80*/  LOP3.LUT R0, R11, R4, RZ, 0x3c, !PT ;  /* 0x000000040b007212 */ /* 0x000fe200078e3cff */
[----:B-1----:R-:W-:Y:S06]  /*9e90*/  @!P0 BRA `(.L_x_315) ;  /* 0x0000000400048947 */ /* 0x002fec0003800000 */
.L_x_329:
[----:B------:R-:W-:Y:S01]  /*9ea0*/  IMAD R3, R3, 0x8, R2 ;  /* 0x0000000803037824 */ /* 0x000fe200078e0202 */
[----:B------:R-:W-:-:S07]  /*9eb0*/  SHF.L.U32 R0, R0, 0x1f, RZ ;  /* 0x0000001f00007819 */ /* 0x000fce00000006ff */
.L_x_316:
[----:B-1----:R1:W2:Y:S02]  /*9ec0*/  SYNCS.PHASECHK.TRANS64.TRYWAIT P0, [R3+URZ], R0 ;  /* 0x00000000030075a7 */ /* 0x0022a4000800017f */
[----:B--2---:R-:W-:Y:S05]  /*9ed0*/  @!P0 NANOSLEEP.SYNCS 0x989680 ;  /* 0x009896800000895d */ /* 0x004fea0003900000 */
[----:B------:R-:W2:Y:S02]  /*9ee0*/  @!P0 SYNCS.PHASECHK.TRANS64 P0, [R3+URZ], R0 ;  /* 0x00000000030085a7 */ /* 0x000ea4000800007f */
[----:B--2---:R-:W-:Y:S05]  /*9ef0*/  @!P0 BRA `(.L_x_316) ;  /* 0xfffffffc00f08947 */ /* 0x004fea000383ffff */
.L_x_310:
[----:B------:R-:W-:Y:S05]  /*9f00*/  BSYNC B0 ;  /* 0x0000000000007941 */ /* 0x000fea0003800000 */
.L_x_309:
[----:B------:R-:W-:Y:S05]  /*9f10*/  EXIT ;  /* 0x000000000000794d */ /* 0x000fea0003800000 */
.L_x_19:
[----:B-1----:R1:W2:Y:S02]  /*9f20*/  SYNCS.PHASECHK.TRANS64.TRYWAIT P0, [R161+URZ], R0 ;  /* 0x00000000a10075a7 */ /* 0x0022a4000800017f */
[----:B--2---:R-:W-:Y:S05]  /*9f30*/  @!P0 NANOSLEEP.SYNCS 0x989680 ;  /* 0x009896800000895d */ /* 0x004fea0003900000 */
[----:B------:R-:W2:Y:S02]  /*9f40*/  @!P0 SYNCS.PHASECHK.TRANS64 P0, [R161+URZ], R0 ;  /* 0x00000000a10085a7 */ /* 0x000ea4000800007f */
[----:B--2---:R-:W-:Y:S05]  /*9f50*/  @!P0 BRA `(.L_x_19) ;  /* 0xfffffffc00f08947 */ /* 0x004fea000383ffff */
[----:B------:R-:W-:Y:S05]  /*9f60*/  BRA `(.L_x_317) ;  /* 0xffffff7400ec7947 */ /* 0x000fea000383ffff */
.L_x_24:
[----:B--2---:R2:W3:Y:S02]  /*9f70*/  SYNCS.PHASECHK.TRANS64.TRYWAIT P1, [R3+URZ], R0 ;  /* 0x00000000030075a7 */ /* 0x0044e4000802017f */
[----:B---3--:R-:W-:Y:S05]  /*9f80*/  @!P1 NANOSLEEP.SYNCS 0x989680 ;  /* 0x009896800000995d */ /* 0x008fea0003900000 */
[----:B------:R-:W3:Y:S02]  /*9f90*/  @!P1 SYNCS.PHASECHK.TRANS64 P1, [R3+URZ], R0 ;  /* 0x00000000030095a7 */ /* 0x000ee4000802007f */
[----:B---3--:R-:W-:Y:S05]  /*9fa0*/  @!P1 BRA `(.L_x_24) ;  /* 0xfffffffc00f09947 */ /* 0x008fea000383ffff */
[----:B------:R-:W-:Y:S05]  /*9fb0*/  BRA `(.L_x_23) ;  /* 0xffffff7800587947 */ /* 0x000fea000383ffff */
.L_x_29:
[----:B--2---:R-:W-:-:S04]  /*9fc0*/  IMAD.U32 R5, RZ, RZ, UR4 ;  /* 0x00000004ff057e24 */ /* 0x004fc8000f8e00ff */
[----:B------:R2:W3:Y:S03]  /*9fd0*/  SYNCS.PHASECHK.TRANS64.TRYWAIT P1, [R5+URZ], R4 ;  /* 0x00000004050075a7 */ /* 0x0004e6000802017f */
[----:B---3--:R-:W-:Y:S05]  /*9fe0*/  @!P1 NANOSLEEP.SYNCS 0x989680 ;  /* 0x009896800000995d */ /* 0x008fea0003900000 */
[----:B------:R-:W3:Y:S02]  /*9ff0*/  @!P1 SYNCS.PHASECHK.TRANS64 P1, [R5+URZ], R4 ;  /* 0x00000004050095a7 */ /* 0x000ee4000802007f */
[----:B---3--:R-:W-:Y:S05]  /*a000*/  @!P1 BRA `(.L_x_29) ;  /* 0xfffffffc00ec9947 */ /* 0x008fea000383ffff */
[----:B------:R-:W-:Y:S05]  /*a010*/  BRA `(.L_x_28) ;  /* 0xffffff7c00347947 */ /* 0x000fea000383ffff */
.L_x_35:
[----:B-1----:R1:W2:Y:S02]  /*a020*/  SYNCS.PHASECHK.TRANS64.TRYWAIT P0, [R161+URZ+0x10], R0 ;  /* 0x00001000a10075a7 */ /* 0x0022a4000800017f */
[----:B--2---:R-:W-:Y:S05]  /*a030*/  @!P0 NANOSLEEP.SYNCS 0x989680 ;  /* 0x009896800000895d */ /* 0x004fea0003900000 */
[----:B------:R-:W2:Y:S02]  /*a040*/  @!P0 SYNCS.PHASECHK.TRANS64 P0, [R161+URZ+0x10], R0 ;  /* 0x00001000a10085a7 */ /* 0x000ea4000800007f */
[----:B--2---:R-:W-:Y:S05]  /*a050*/  @!P0 BRA `(.L_x_35) ;  /* 0xfffffffc00f08947 */ /* 0x004fea000383ffff */
[----:B------:R-:W-:Y:S05]  /*a060*/  BRA `(.L_x_318) ;  /* 0xffffff80008c7947 */ /* 0x000fea000383ffff */
.L_x_296:
[----:B------:R-:W-:Y:S01]  /*a070*/  BSSY B1, `(.L_x_319) ;  /* 0x0000006000017945 */ /* 0x000fe20003800000 */
[----:B------:R-:W-:-:S07]  /*a080*/  IMAD.MOV.U32 R15, RZ, RZ, -0x1 ;  /* 0xffffffffff0f7424 */ /* 0x000fce00078e00ff */
[----:B-----5:R-:W-:Y:S05]  /*a090*/  WARPSYNC.COLLECTIVE R15, `(.L_x_320) ;  /* 0x000000000f0c7348 */ /* 0x020fea0003c00000 */
[----:B------:R-:W-:Y:S02]  /*a0a0*/  ELECT P6, UR62, PT ;  /* 0x00000000003e782f */ /* 0x000fe400038c0000 */
[----:B------:R-:W-:Y:S01]  /*a0b0*/  MOV R14, UR62 ;  /* 0x0000003e000e7c02 */ /* 0x000fe20008000f00 */
[----:B-----5:R-:W-:Y:S10]  /*a0c0*/  ENDCOLLECTIVE ;  /* 0x000000000000791b */ /* 0x020ff40003800000 */
.L_x_320:
[----:B------:R-:W-:Y:S05]  /*a0d0*/  BSYNC B1 ;  /* 0x0000000000017941 */ /* 0x000fea0003800000 */
.L_x_319:
[----:B------:R-:W-:Y:S05]  /*a0e0*/  BRA `(.L_x_321) ;  /* 0xffffffec00d47947 */ /* 0x000fea000383ffff */
.L_x_299:
[----:B0-----:R0:W1:Y:S02]  /*a0f0*/  SYNCS.PHASECHK.TRANS64.TRYWAIT P1, [R14+URZ+0x28], R5 ;  /* 0x000028050e0075a7 */ /* 0x001064000802017f */
[----:B-1----:R-:W-:Y:S05]  /*a100*/  @!P1 NANOSLEEP.SYNCS 0x989680 ;  /* 0x009896800000995d */ /* 0x002fea0003900000 */
[----:B------:R-:W1:Y:S02]  /*a110*/  @!P1 SYNCS.PHASECHK.TRANS64 P1, [R14+URZ+0x28], R5 ;  /* 0x000028050e0095a7 */ /* 0x000e64000802007f */
[----:B-1----:R-:W-:Y:S05]  /*a120*/  @!P1 BRA `(.L_x_299) ;  /* 0xfffffffc00f09947 */ /* 0x002fea000383ffff */
[----:B------:R-:W-:Y:S05]  /*a130*/  BRA `(.L_x_322) ;  /* 0xfffffff000087947 */ /* 0x000fea000383ffff */
.L_x_308:
[----:B------:R-:W-:Y:S01]  /*a140*/  BSSY B0, `(.L_x_323) ;  /* 0x0000006000007945 */ /* 0x000fe20003800000 */
[----:B------:R-:W-:-:S07]  /*a150*/  IMAD.MOV.U32 R15, RZ, RZ, -0x1 ;  /* 0xffffffffff0f7424 */ /* 0x000fce00078e00ff */
[----:B-----5:R-:W-:Y:S05]  /*a160*/  WARPSYNC.COLLECTIVE R15, `(.L_x_324) ;  /* 0x000000000f0c7348 */ /* 0x020fea0003c00000 */
[----:B------:R-:W-:Y:S02]  /*a170*/  ELECT P6, UR62, PT ;  /* 0x00000000003e782f */ /* 0x000fe400038c0000 */
[----:B------:R-:W-:Y:S01]  /*a180*/  MOV R14, UR62 ;  /* 0x0000003e000e7c02 */ /* 0x000fe20008000f00 */
[----:B-----5:R-:W-:Y:S10]  /*a190*/  ENDCOLLECTIVE ;  /* 0x000000000000791b */ /* 0x020ff40003800000 */
.L_x_324:
[----:B------:R-:W-:Y:S05]  /*a1a0*/  BSYNC B0 ;  /* 0x0000000000007941 */ /* 0x000fea0003800000 */
.L_x_323:
[----:B------:R-:W-:Y:S05]  /*a1b0*/  BRA `(.L_x_325) ;  /* 0xfffffff800807947 */ /* 0x000fea000383ffff */
.L_x_312:
[----:B0-----:R0:W1:Y:S02]  /*a1c0*/  SYNCS.PHASECHK.TRANS64.TRYWAIT P0, [R9+URZ], R4 ;  /* 0x00000004090075a7 */ /* 0x001064000800017f */
[----:B-1----:R-:W-:Y:S05]  /*a1d0*/  @!P0 NANOSLEEP.SYNCS 0x989680 ;  /* 0x009896800000895d */ /* 0x002fea0003900000 */
[----:B------:R-:W1:Y:S02]  /*a1e0*/  @!P0 SYNCS.PHASECHK.TRANS64 P0, [R9+URZ], R4 ;  /* 0x00000004090085a7 */ /* 0x000e64000800007f */
[----:B-1----:R-:W-:Y:S05]  /*a1f0*/  @!P0 BRA `(.L_x_312) ;  /* 0xfffffffc00f08947 */ /* 0x002fea000383ffff */
[----:B------:R-:W-:Y:S05]  /*a200*/  BRA `(.L_x_326) ;  /* 0xfffffff800c07947 */ /* 0x000fea000383ffff */
.L_x_313:
[----:B0-----:R0:W1:Y:S02]  /*a210*/  SYNCS.PHASECHK.TRANS64.TRYWAIT P0, [R8+URZ], R5 ;  /* 0x00000005080075a7 */ /* 0x001064000800017f */
[----:B-1----:R-:W-:Y:S05]  /*a220*/  @!P0 NANOSLEEP.SYNCS 0x989680 ;  /* 0x009896800000895d */ /* 0x002fea0003900000 */
[----:B------:R-:W1:Y:S02]  /*a230*/  @!P0 SYNCS.PHASECHK.TRANS64 P0, [R8+URZ], R5 ;  /* 0x00000005080085a7 */ /* 0x000e64000800007f */
[----:B-1----:R-:W-:Y:S05]  /*a240*/  @!P0 BRA `(.L_x_313) ;  /* 0xfffffffc00f08947 */ /* 0x002fea000383ffff */
[----:B------:R-:W-:Y:S05]  /*a250*/  BRA `(.L_x_327) ;  /* 0xfffffff800d07947 */ /* 0x000fea000383ffff */
.L_x_314:
[----:B0-----:R0:W1:Y:S02]  /*a260*/  SYNCS.PHASECHK.TRANS64.TRYWAIT P0, [R9+URZ], R4 ;  /* 0x00000004090075a7 */ /* 0x001064000800017f */
[----:B-1----:R-:W-:Y:S05]  /*a270*/  @!P0 NANOSLEEP.SYNCS 0x989680 ;  /* 0x009896800000895d */ /* 0x002fea0003900000 */
[----:B------:R-:W1:Y:S02]  /*a280*/  @!P0 SYNCS.PHASECHK.TRANS64 P0, [R9+URZ], R4 ;  /* 0x00000004090085a7 */ /* 0x000e64000800007f */
[----:B-1----:R-:W-:Y:S05]  /*a290*/  @!P0 BRA `(.L_x_314) ;  /* 0xfffffffc00f08947 */ /* 0x002fea000383ffff */
[----:B------:R-:W-:Y:S05]  /*a2a0*/  BRA `(.L_x_328) ;  /* 0xfffffff800e07947 */ /* 0x000fea000383ffff */
.L_x_315:
[----:B0-----:R0:W1:Y:S02]  /*a2b0*/  SYNCS.PHASECHK.TRANS64.TRYWAIT P0, [R6+URZ], R5 ;  /* 0x00000005060075a7 */ /* 0x001064000800017f */
[----:B-1----:R-:W-:Y:S05]  /*a2c0*/  @!P0 NANOSLEEP.SYNCS 0x989680 ;  /* 0x009896800000895d */ /* 0x002fea0003900000 */
[----:B------:R-:W1:Y:S02]  /*a2d0*/  @!P0 SYNCS.PHASECHK.TRANS64 P0, [R6+URZ], R5 ;  /* 0x00000005060085a7 */ /* 0x000e64000800007f */
[----:B-1----:R-:W-:Y:S05]  /*a2e0*/  @!P0 BRA `(.L_x_315) ;  /* 0xfffffffc00f08947 */ /* 0x002fea000383ffff */
[----:B------:R-:W-:Y:S05]  /*a2f0*/  BRA `(.L_x_329) ;  /* 0xfffffff800e87947 */ /* 0x000fea000383ffff */
.L_x_330:
[----:B------:R-:W-:-:S00]  /*a300*/  BRA `(.L_x_330) ;  /* 0xfffffffc00fc7947 */ /* 0x000fc0000383ffff */
[----:B------:R-:W-:-:S00]  /*a310*/  NOP ;  /* 0x0000000000007918 */ /* 0x000fc00000000000 */
        /* <DEDUP_REMOVED lines=14> */
.L_x_331:


//--------------------- .nv.global.init           --------------------------
	.section	.nv.global.init,"aw",@progbits
.nv.global.init:
	.type		$str$22,@object
	.size		$str$22,($str$23 - $str$22)
$str$22:
        /*0000*/ 	.byte	0x6b, 0x5f, 0x74, 0x69, 0x6c, 0x65, 0x5f, 0x63, 0x6f, 0x75, 0x6e, 0x74, 0x20, 0x3e, 0x3d, 0x20
        /*0010*/ 	.byte	0x31, 0x00
	.type		$str$23,@object
	.size		$str$23,(__unnamed_1 - $str$23)
$str$23:
        /*0012*/ 	.byte	0x2f, 0x74, 0x6d, 0x70, 0x2f, 0x63, 0x75, 0x74, 0x6c, 0x61, 0x73, 0x73, 0x5f, 0x73, 0x77, 0x65
        /*0022*/ 	.byte	0x65, 0x70, 0x5f, 0x73, 0x72, 0x63, 0x2f, 0x69, 0x6e, 0x63, 0x6c, 0x75, 0x64, 0x65, 0x2f, 0x63
        /*0032*/ 	.byte	0x75, 0x74, 0x6c, 0x61, 0x73, 0x73, 0x2f, 0x67, 0x65, 0x6d, 0x6d, 0x2f, 0x63, 0x6f, 0x6c, 0x6c
        /*0042*/ 	.byte	0x65, 0x63, 0x74, 0x69, 0x76, 0x65, 0x2f, 0x73, 0x6d, 0x39, 0x30, 0x5f, 0x6d, 0x6d, 0x61, 0x5f
        /*0052*/ 	.byte	0x74, 0x6d, 0x61, 0x5f, 0x67, 0x6d, 0x6d, 0x61, 0x5f, 0x73, 0x73, 0x5f, 0x77, 0x61, 0x72, 0x70
        /*0062*/ 	.byte	0x73, 0x70, 0x65, 0x63, 0x69, 0x61, 0x6c, 0x69, 0x7a, 0x65, 0x64, 0x2e, 0x68, 0x70, 0x70, 0x00
	.type		__unnamed_1,@object
	.size		__unnamed_1,(.L_0 - __unnamed_1)
__unnamed_1:
        /*0072*/ 	.byte	0x76, 0x6f, 0x69, 0x64, 0x20, 0x63, 0x75, 0x74, 0x6c, 0x61, 0x73, 0x73, 0x3a, 0x3a, 0x67, 0x65
        /* <DEDUP_REMOVED lines=175> */
        /*0b72*/ 	.byte	0x69, 0x64, 0x65, 0x6e, 0x74, 0x69, 0x74, 0x79, 0x5d, 0x00
.L_0:


//--------------------- .nv.shared._ZN7cutlass13device_kernelINS_4gemm6kernel13GemmUniversalIN4cute5tupleIJiiiiEEENS1_10collective13CollectiveMmaINS1_34MainloopSm90TmaGmmaWarpSpecializedILi5ENS5_IJNS4_1CILi4EEENSA_ILi1EEESC_EEENS1_32KernelTmaWarpSpecializedPingpongEEENS5_IJNSA_ILi64EEENSA_ILi256EEENSA_ILi32EEEEEEfNS5_IJlSC_lEEEfSK_NS4_8TiledMMAINS4_8MMA_AtomIJNS4_4SM904GMMA30MMA_64x256x8_F32TF32TF32_SS_TNILNSO_7ScaleInE1ELSQ_1EEEEEENS4_6LayoutINS5_IJSC_SC_SC_EEENS5_IJNSA_ILi0EEESV_SV_EEEEENS5_IJNS4_10UnderscoreESY_SY_EEEEENS4_13SM90_TMA_LOADENS4_14ComposedLayoutINS4_7SwizzleILi3ELi4ELi3EEENS4_18smem_ptr_flag_bitsILi32EEENST_INS5_IJNSA_ILi8EEESI_EEENS5_IJSI_SC_EEEEEEEvNS4_8identityENS4_23SM90_TMA_LOAD_MULTICASTES1B_vS1C_EENS_8epilogue10collective6detail29Sm90TmaWarpSpecializedAdapterINS1G_15DefaultEpilogueIfSK_SK_NS1F_6thread17LinearCombinationIfLi1EffLNS1K_9ScaleType4KindE0ELNS_15FloatRoundStyleE2EfEENS1_15EpilogueDefaultEEEEEvvEEEEvNT_6ParamsE --------------------------
	.section	.nv.shared._ZN7cutlass13device_kernelINS_4gemm6kernel13GemmUniversalIN4cute5tupleIJiiiiEEENS1_10collective13CollectiveMmaINS1_34MainloopSm90TmaGmmaWarpSpecializedILi5ENS5_IJNS4_1CILi4EEENSA_ILi1EEESC_EEENS1_32KernelTmaWarpSpecializedPingpongEEENS5_IJNSA_ILi64EEENSA_ILi256EEENSA_ILi32EEEEEEfNS5_IJlSC_lEEEfSK_NS4_8TiledMMAINS4_8MMA_AtomIJNS4_4SM904GMMA30MMA_64x256x8_F32TF32TF32_SS_TNILNSO_7ScaleInE1ELSQ_1EEEEEENS4_6LayoutINS5_IJSC_SC_SC_EEENS5_IJNSA_ILi0EEESV_SV_EEEEENS5_IJNS4_10UnderscoreESY_SY_EEEEENS4_13SM90_TMA_LOADENS4_14ComposedLayoutINS4_7SwizzleILi3ELi4ELi3EEENS4_18smem_ptr_flag_bitsILi32EEENST_INS5_IJNSA_ILi8EEESI_EEENS5_IJSI_SC_EEEEEEEvNS4_8identityENS4_23SM90_TMA_LOAD_MULTICASTES1B_vS1C_EENS_8epilogue10collective6detail29Sm90TmaWarpSpecializedAdapterINS1G_15DefaultEpilogueIfSK_SK_NS1F_6thread17LinearCombinationIfLi1EffLNS1K_9ScaleType4KindE0ELNS_15FloatRoundStyleE2EfEENS1_15EpilogueDefaultEEEEEvvEEEEvNT_6ParamsE,"aw",@nobits
	.sectionflags	@""
	.align	16
	.zero		1024


//--------------------- .nv.shared.reserved.0     --------------------------
	.section	.nv.shared.reserved.0,"aw",@nobits
	.weak		__nv_reservedSMEM_offset_0_alias
	.size		__nv_reservedSMEM_offset_0_alias, 0, 0
	.other		__nv_reservedSMEM_offset_0_alias,@"STO_CUDA_RESERVED_SHARED STV_DEFAULT"
__nv_reservedSMEM_offset_0_alias:
	.zero		0


//--------------------- .nv.global                --------------------------
	.section	.nv.global,"aw",@nobits
.nv.global:
	.type		_ZN40_INTERNAL_04d36e3b_4_k_cu_855bba5e_251754cute1_E,@object
	.size		_ZN40_INTERNAL_04d36e3b_4_k_cu_855bba5e_251754cute1_E,(_ZN40_INTERNAL_04d36e3b_4_k_cu_855bba5e_251754cuda3std3__45__cpo6cbeginE - _ZN40_INTERNAL_04d36e3b_4_k_cu_855bba5e_251754cute1_E)
_ZN40_INTERNAL_04d36e3b_4_k_cu_855bba5e_251754cute1_E:
	.zero		1
	.type		_ZN40_INTERNAL_04d36e3b_4_k_cu_855bba5e_251754cuda3std3__45__cpo6cbeginE,@object
	.size		_ZN40_INTERNAL_04d36e3b_4_k_cu_855bba5e_251754cuda3std3__45__cpo6cbeginE,(_ZN40_INTERNAL_04d36e3b_4_k_cu_855bba5e_251754cuda3std3__48in_placeE - _ZN40_INTERNAL_04d36e3b_4_k_cu_855bba5e_251754cuda3std3__45__cpo6cbeginE)
_ZN40_INTERNAL_04d36e3b_4_k_cu_855bba5e_251754cuda3std3__45__cpo6cbeginE:
	.zero		1
	.type		_ZN40_INTERNAL_04d36e3b_4_k_cu_855bba5e_251754cuda3std3__48in_placeE,@object
	.size		_ZN40_INTERNAL_04d36e3b_4_k_cu_855bba5e_251754cuda3std3__48in_placeE,(_ZN40_INTERNAL_04d36e3b_4_k_cu_855bba5e_251754cuda3std6ranges3__45__cpo9iter_moveE - _ZN40_INTERNAL_04d36e3b_4_k_cu_855bba5e_251754cuda3std3__48in_placeE)
_ZN40_INTERNAL_04d36e3b_4_k_cu_855bba5e_251754cuda3std3__48in_placeE:
	.zero		1
	.type		_ZN40_INTERNAL_04d36e3b_4_k_cu_855bba5e_251754cuda3std6ranges3__45__cpo9iter_moveE,@object
	.size		_ZN40_INTERNAL_04d36e3b_4_k_cu_855bba5e_251754cuda3std6ranges3__45__cpo9iter_moveE,(_ZN40_INTERNAL_04d36e3b_4_k_cu_855bba5e_251754cuda3std3__45__cpo5beginE - _ZN40_INTERNAL_04d36e3b_4_k_cu_855bba5e_251754cuda3std6ranges3__45__cpo9iter_moveE)
_ZN40_INTERNAL_04d36e3b_4_k_cu_855bba5e_251754cuda3std6ranges3__45__cpo9iter_moveE:
	.zero		1
	.type		_ZN40_INTERNAL_04d36e3b_4_k_cu_855bba5e_251754cuda3std3__45__cpo5beginE,@object
	.size		_ZN40_INTERNAL_04d36e3b_4_k_cu_855bba5e_251754cuda3std3__45__cpo5beginE,(_ZN40_INTERNAL_04d36e3b_4_k_cu_855bba5e_251754cuda3std3__442_GLOBAL__N__04d36e3b_4_k_cu_855bba5e_251756ignoreE - _ZN40_INTERNAL_04d36e3b_4_k_cu_855bba5e_251754cuda3std3__45__cpo5beginE)
_ZN40_INTERNAL_04d36e3b_4_k_cu_855bba5e_251754cuda3std3__45__cpo5beginE:
	.zero		1
	.type		_ZN40_INTERNAL_04d36e3b_4_k_cu_855bba5e_251754cuda3std3__442_GLOBAL__N__04d36e3b_4_k_cu_855bba5e_251756ignoreE,@object
	.size		_ZN40_INTERNAL_04d36e3b_4_k_cu_855bba5e_251754cuda3std3__442_GLOBAL__N__04d36e3b_4_k_cu_855bba5e_251756ignoreE,(_ZN40_INTERNAL_04d36e3b_4_k_cu_855bba5e_251754cute7productE - _ZN40_INTERNAL_04d36e3b_4_k_cu_855bba5e_251754cuda3std3__442_GLOBAL__N__04d36e3b_4_k_cu_855bba5e_251756ignoreE)
_ZN40_INTERNAL_04d36e3b_4_k_cu_855bba5e_251754cuda3std3__442_GLOBAL__N__04d36e3b_4_k_cu_855bba5e_251756ignoreE:
	.zero		1
	.type		_ZN40_INTERNAL_04d36e3b_4_k_cu_855bba5e_251754cute7productE,@object
	.size		_ZN40_INTERNAL_04d36e3b_4_k_cu_855bba5e_251754cute7productE,(_ZN40_INTERNAL_04d36e3b_4_k_cu_855bba5e_251754cuda3std3__45__cpo3endE - _ZN40_INTERNAL_04d36e3b_4_k_cu_855bba5e_251754cute7productE)
_ZN40_INTERNAL_04d36e3b_4_k_cu_855bba5e_251754cute7productE:
	.zero		1
	.type		_ZN40_INTERNAL_04d36e3b_4_k_cu_855bba5e_251754cuda3std3__45__cpo3endE,@object
	.size		_ZN40_INTERNAL_04d36e3b_4_k_cu_855bba5e_251754cuda3std3__45__cpo3endE,(_ZN40_INTERNAL_04d36e3b_4_k_cu_855bba5e_251754cuda3std3__419piecewise_constructE - _ZN40_INTERNAL_04d36e3b_4_k_cu_855bba5e_251754cuda3std3__45__cpo3endE)
_ZN40_INTERNAL_04d36e3b_4_k_cu_855bba5e_251754cuda3std3__45__cpo3endE:
	.zero		1
	.type		_ZN40_INTERNAL_04d36e3b_4_k_cu_855bba5e_251754cuda3std3__419piecewise_constructE,@object
	.size		_ZN40_INTERNAL_04d36e3b_4_k_cu_855bba5e_251754cuda3std3__419piecewise_constructE,(_ZN40_INTERNAL_04d36e3b_4_k_cu_855bba5e_251754cuda3std3__45__cpo4cendE - _ZN40_INTERNAL_04d36e3b_4_k_cu_855bba5e_251754cuda3std3__419piecewise_constructE)
_ZN40_INTERNAL_04d36e3b_4_k_cu_855bba5e_251754cuda3std3__419piecewise_constructE:
	.zero		1
	.type		_ZN40_INTERNAL_04d36e3b_4_k_cu_855bba5e_251754cuda3std3__45__cpo4cendE,@object
	.size		_ZN40_INTERNAL_04d36e3b_4_k_cu_855bba5e_251754cuda3std3__45__cpo4cendE,(_ZN40_INTERNAL_04d36e3b_4_k_cu_855bba5e_251754cuda3std6ranges3__45__cpo4swapE - _ZN40_INTERNAL_04d36e3b_4_k_cu_855bba5e_251754cuda3std3__45__cpo4cendE)
_ZN40_INTERNAL_04d36e3b_4_k_cu_855bba5e_251754cuda3std3__45__cpo4cendE:
	.zero		1
	.type		_ZN40_INTERNAL_04d36e3b_4_k_cu_855bba5e_251754cuda3std6ranges3__45__cpo4swapE,@object
	.size		_ZN40_INTERNAL_04d36e3b_4_k_cu_855bba5e_251754cuda3std6ranges3__45__cpo4swapE,(.L_8 - _ZN40_INTERNAL_04d36e3b_4_k_cu_855bba5e_251754cuda3std6ranges3__45__cpo4swapE)
_ZN40_INTERNAL_04d36e3b_4_k_cu_855bba5e_251754cuda3std6ranges3__45__cpo4swapE:
	.zero		1
.L_8:


//--------------------- .nv.constant0._ZN7cutlass13device_kernelINS_4gemm6kernel13GemmUniversalIN4cute5tupleIJiiiiEEENS1_10collective13CollectiveMmaINS1_34MainloopSm90TmaGmmaWarpSpecializedILi5ENS5_IJNS4_1CILi4EEENSA_ILi1EEESC_EEENS1_32KernelTmaWarpSpecializedPingpongEEENS5_IJNSA_ILi64EEENSA_ILi256EEENSA_ILi32EEEEEEfNS5_IJlSC_lEEEfSK_NS4_8TiledMMAINS4_8MMA_AtomIJNS4_4SM904GMMA30MMA_64x256x8_F32TF32TF32_SS_TNILNSO_7ScaleInE1ELSQ_1EEEEEENS4_6LayoutINS5_IJSC_SC_SC_EEENS5_IJNSA_ILi0EEESV_SV_EEEEENS5_IJNS4_10UnderscoreESY_SY_EEEEENS4_13SM90_TMA_LOADENS4_14ComposedLayoutINS4_7SwizzleILi3ELi4ELi3EEENS4_18smem_ptr_flag_bitsILi32EEENST_INS5_IJNSA_ILi8EEESI_EEENS5_IJSI_SC_EEEEEEEvNS4_8identityENS4_23SM90_TMA_LOAD_MULTICASTES1B_vS1C_EENS_8epilogue10collective6detail29Sm90TmaWarpSpecializedAdapterINS1G_15DefaultEpilogueIfSK_SK_NS1F_6thread17LinearCombinationIfLi1EffLNS1K_9ScaleType4KindE0ELNS_15FloatRoundStyleE2EfEENS1_15EpilogueDefaultEEEEEvvEEEEvNT_6ParamsE --------------------------
	.section	.nv.constant0._ZN7cutlass13device_kernelINS_4gemm6kernel13GemmUniversalIN4cute5tupleIJiiiiEEENS1_10collective13CollectiveMmaINS1_34MainloopSm90TmaGmmaWarpSpecializedILi5ENS5_IJNS4_1CILi4EEENSA_ILi1EEESC_EEENS1_32KernelTmaWarpSpecializedPingpongEEENS5_IJNSA_ILi64EEENSA_ILi256EEENSA_ILi32EEEEEEfNS5_IJlSC_lEEEfSK_NS4_8TiledMMAINS4_8MMA_AtomIJNS4_4SM904GMMA30MMA_64x256x8_F32TF32TF32_SS_TNILNSO_7ScaleInE1ELSQ_1EEEEEENS4_6LayoutINS5_IJSC_SC_SC_EEENS5_IJNSA_ILi0EEESV_SV_EEEEENS5_IJNS4_10UnderscoreESY_SY_EEEEENS4_13SM90_TMA_LOADENS4_14ComposedLayoutINS4_7SwizzleILi3ELi4ELi3EEENS4_18smem_ptr_flag_bitsILi32EEENST_INS5_IJNSA_ILi8EEESI_EEENS5_IJSI_SC_EEEEEEEvNS4_8identityENS4_23SM90_TMA_LOAD_MULTICASTES1B_vS1C_EENS_8epilogue10collective6detail29Sm90TmaWarpSpecializedAdapterINS1G_15DefaultEpilogueIfSK_SK_NS1F_6thread17LinearCombinationIfLi1EffLNS1K_9ScaleType4KindE0ELNS_15FloatRoundStyleE2EfEENS1_15EpilogueDefaultEEEEEvvEEEEvNT_6ParamsE,"a",@progbits
	.sectionflags	@""
	.align	4
.nv.constant0._ZN7cutlass13device_kernelINS_4gemm6kernel13GemmUniversalIN4cute5tupleIJiiiiEEENS1_10collective13CollectiveMmaINS1_34MainloopSm90TmaGmmaWarpSpecializedILi5ENS5_IJNS4_1CILi4EEENSA_ILi1EEESC_EEENS1_32KernelTmaWarpSpecializedPingpongEEENS5_IJNSA_ILi64EEENSA_ILi256EEENSA_ILi32EEEEEEfNS5_IJlSC_lEEEfSK_NS4_8TiledMMAINS4_8MMA_AtomIJNS4_4SM904GMMA30MMA_64x256x8_F32TF32TF32_SS_TNILNSO_7ScaleInE1ELSQ_1EEEEEENS4_6LayoutINS5_IJSC_SC_SC_EEENS5_IJNSA_ILi0EEESV_SV_EEEEENS5_IJNS4_10UnderscoreESY_SY_EEEEENS4_13SM90_TMA_LOADENS4_14ComposedLayoutINS4_7SwizzleILi3ELi4ELi3EEENS4_18smem_ptr_flag_bitsILi32EEENST_INS5_IJNSA_ILi8EEESI_EEENS5_IJSI_SC_EEEEEEEvNS4_8identityENS4_23SM90_TMA_LOAD_MULTICASTES1B_vS1C_EENS_8epilogue10collective6detail29Sm90TmaWarpSpecializedAdapterINS1G_15DefaultEpilogueIfSK_SK_NS1F_6thread17LinearCombinationIfLi1EffLNS1K_9ScaleType4KindE0ELNS_15FloatRoundStyleE2EfEENS1_15EpilogueDefaultEEEEEvvEEEEvNT_6ParamsE:
	.zero		1664


//--------------------- SYMBOLS --------------------------

	.type		.nv.reservedSmem.offset0,@object
	.size		.nv.reservedSmem.offset0,0x4
	.type		__assertfail,@function
